	.headerflags	@"EF_CUDA_TEXMODE_UNIFIED EF_CUDA_64BIT_ADDRESS EF_CUDA_SM86 EF_CUDA_VIRTUAL_SM(EF_CUDA_SM86)"
	.elftype	@"ET_EXEC"


//--------------------- .nv.info                  --------------------------
	.section	.nv.info,"",@"SHT_CUDA_INFO"
	.align	4


	//----- nvinfo : EIATTR_REGCOUNT
	.align		4
        /*0000*/ 	.byte	0x04, 0x2f
        /*0002*/ 	.short	(.L_1 - .L_0)
	.align		4
.L_0:
        /*0004*/ 	.word	index@(triton_mm)
        /*0008*/ 	.word	0x000000ff


	//----- nvinfo : EIATTR_MAX_STACK_SIZE
	.align		4
.L_1:
        /*000c*/ 	.byte	0x04, 0x23
        /*000e*/ 	.short	(.L_3 - .L_2)
	.align		4
.L_2:
        /*0010*/ 	.word	index@(triton_mm)
        /*0014*/ 	.word	0x00000000


	//----- nvinfo : EIATTR_MIN_STACK_SIZE
	.align		4
.L_3:
        /*0018*/ 	.byte	0x04, 0x12
        /*001a*/ 	.short	(.L_5 - .L_4)
	.align		4
.L_4:
        /*001c*/ 	.word	index@(triton_mm)
        /*0020*/ 	.word	0x000002e0


	//----- nvinfo : EIATTR_FRAME_SIZE
	.align		4
.L_5:
        /*0024*/ 	.byte	0x04, 0x11
        /*0026*/ 	.short	(.L_7 - .L_6)
	.align		4
.L_6:
        /*0028*/ 	.word	index@(triton_mm)
        /*002c*/ 	.word	0x000002e0
.L_7:


//--------------------- .nv.info.triton_mm        --------------------------
	.section	.nv.info.triton_mm,"",@"SHT_CUDA_INFO"
	.align	4


	//----- nvinfo : EIATTR_CUDA_API_VERSION
	.align		4
        /*0000*/ 	.byte	0x04, 0x37
        /*0002*/ 	.short	(.L_9 - .L_8)
.L_8:
        /*0004*/ 	.word	0x0000007b


	//----- nvinfo : EIATTR_SW2861232_WAR
	.align		4
.L_9:
        /*0008*/ 	.byte	0x01, 0x35
	.zero		2


	//----- nvinfo : EIATTR_PARAM_CBANK
	.align		4
        /*000c*/ 	.byte	0x04, 0x0a
        /*000e*/ 	.short	(.L_11 - .L_10)
	.align		4
.L_10:
        /*0010*/ 	.word	index@(.nv.constant0.triton_mm)
        /*0014*/ 	.short	0x0160
        /*0016*/ 	.short	0x001c


	//----- nvinfo : EIATTR_CBANK_PARAM_SIZE
	.align		4
.L_11:
        /*0018*/ 	.byte	0x03, 0x19
        /*001a*/ 	.short	0x001c


	//----- nvinfo : EIATTR_KPARAM_INFO
	.align		4
        /*001c*/ 	.byte	0x04, 0x17
        /*001e*/ 	.short	(.L_13 - .L_12)
.L_12:
        /*0020*/ 	.word	0x00000000
        /*0024*/ 	.short	0x0003
        /*0026*/ 	.short	0x0018
        /*0028*/ 	.byte	0x00, 0xf0, 0x11, 0x00


	//----- nvinfo : EIATTR_KPARAM_INFO
	.align		4
.L_13:
        /*002c*/ 	.byte	0x04, 0x17
        /*002e*/ 	.short	(.L_15 - .L_14)
.L_14:
        /*0030*/ 	.word	0x00000000
        /*0034*/ 	.short	0x0002
        /*0036*/ 	.short	0x0010
        /*0038*/ 	.byte	0x00, 0xf0, 0x21, 0x00


	//----- nvinfo : EIATTR_KPARAM_INFO
	.align		4
.L_15:
        /*003c*/ 	.byte	0x04, 0x17
        /*003e*/ 	.short	(.L_17 - .L_16)
.L_16:
        /*0040*/ 	.word	0x00000000
        /*0044*/ 	.short	0x0001
        /*0046*/ 	.short	0x0008
        /*0048*/ 	.byte	0x00, 0xf0, 0x21, 0x00


	//----- nvinfo : EIATTR_KPARAM_INFO
	.align		4
.L_17:
        /*004c*/ 	.byte	0x04, 0x17
        /*004e*/ 	.short	(.L_19 - .L_18)
.L_18:
        /*0050*/ 	.word	0x00000000
        /*0054*/ 	.short	0x0000
        /*0056*/ 	.short	0x0000
        /*0058*/ 	.byte	0x00, 0xf0, 0x21, 0x00


	//----- nvinfo : EIATTR_MAXREG_COUNT
	.align		4
.L_19:
        /*005c*/ 	.byte	0x03, 0x1b
        /*005e*/ 	.short	0x00ff


	//----- nvinfo : EIATTR_EXIT_INSTR_OFFSETS
	.align		4
        /*0060*/ 	.byte	0x04, 0x1c
        /*0062*/ 	.short	(.L_21 - .L_20)


	//   ....[0]....
.L_20:
        /*0064*/ 	.word	0x00000050


	//   ....[1]....
        /*0068*/ 	.word	0x00028160


	//   ....[2]....
        /*006c*/ 	.word	0x000281b0


	//----- nvinfo : EIATTR_MAX_THREADS
	.align		4
.L_21:
        /*0070*/ 	.byte	0x04, 0x05
        /*0072*/ 	.short	(.L_23 - .L_22)
.L_22:
        /*0074*/ 	.word	0x00000080
        /*0078*/ 	.word	0x00000001
        /*007c*/ 	.word	0x00000001
.L_23:


//--------------------- .nv.rel.action            --------------------------
	.section	.nv.rel.action,"",@"SHT_CUDA_RELOCINFO"
	.align	8
	.sectionentsize	8
        /*0000*/ 	.byte	0x73, 0x00, 0x00, 0x00, 0x00, 0x00, 0x00, 0x00, 0x00, 0x00, 0x00, 0x11, 0x25, 0x00, 0x05, 0x36


//--------------------- .nv.constant0.triton_mm   --------------------------
	.section	.nv.constant0.triton_mm,"a",@progbits
	.align	4
.nv.constant0.triton_mm:
	.zero		380


//--------------------- .text.triton_mm           --------------------------
	.section	.text.triton_mm,"ax",@progbits
	.sectionflags	@"SHF_BARRIERS=1"
	.sectioninfo	@"SHI_REGISTERS=255"
	.align	128
        .global         triton_mm
        .type           triton_mm,@function
        .size           triton_mm,(.L_x_3 - triton_mm)
        .other          triton_mm,@"STO_CUDA_ENTRY STV_DEFAULT"
triton_mm:
.text.triton_mm:
[----:B------:R-:W-:-:S02]  /*0000*/  MOV R1, c[0x0][0x28] ;  /* 0x00000a0000017a02 */ /* 0x000fc40000000f00 */
[----:B------:R-:W-:Y:S02]  /*0010*/  MOV R3, c[0x0][0x178] ;  /* 0x00005e0000037a02 */ /* 0x000fe40000000f00 */
[----:B------:R-:W-:-:S03]  /*0020*/  IADD3 R1, R1, -0x2e0, RZ ;  /* 0xfffffd2001017810 */ /* 0x000fc60007ffe0ff */
[----:B------:R-:W-:-:S05]  /*0030*/  IMAD R0, R3, 0x2260, RZ ;  /* 0x0000226003007824 */ /* 0x000fca00078e02ff */
[----:B------:R-:W-:-:S13]  /*0040*/  ISETP.NE.AND P0, PT, R0, RZ, PT ;  /* 0x000000ff0000720c */ /* 0x000fda0003f05270 */
[----:B------:R-:W-:Y:S05]  /*0050*/  @!P0 EXIT ;  /* 0x000000000000894d */ /* 0x000fea0003800000 */
[----:B------:R-:W1:Y:S01]  /*0060*/  S2R R13, SR_CTAID.X ;  /* 0x00000000000d7919 */ /* 0x000e620000002500 */
[----:B------:R-:W-:Y:S01]  /*0070*/  IMAD R3, R3, 0x32, RZ ;  /* 0x0000003203037824 */ /* 0x000fe200078e02ff */
[----:B------:R-:W-:Y:S01]  /*0080*/  ULDC.64 UR10, c[0x0][0x118] ;  /* 0x00004600000a7ab9 */ /* 0x000fe20000000a00 */
[----:B------:R-:W-:Y:S01]  /*0090*/  CS2R R228, SRZ ;  /* 0x0000000000e47805 */ /* 0x000fe2000001ff00 */
[----:B------:R-:W-:Y:S01]  /*00a0*/  CS2R R230, SRZ ;  /* 0x0000000000e67805 */ /* 0x000fe2000001ff00 */
[----:B------:R-:W-:Y:S01]  /*00b0*/  UMOV UR6, URZ ;  /* 0x0000003f00067c82 */ /* 0x000fe20008000000 */
[----:B------:R-:W-:Y:S01]  /*00c0*/  IADD3 R0, R3, 0x3f, RZ ;  /* 0x0000003f03007810 */ /* 0x000fe20007ffe0ff */
[----:B------:R-:W-:Y:S01]  /*00d0*/  UMOV UR7, URZ ;  /* 0x0000003f00077c82 */ /* 0x000fe20008000000 */
[----:B------:R-:W-:Y:S01]  /*00e0*/  IABS R10, R3 ;  /* 0x00000003000a7213 */ /* 0x000fe20000000000 */
[----:B------:R-:W-:Y:S01]  /*00f0*/  UMOV UR8, 0x18000 ;  /* 0x0001800000087882 */ /* 0x000fe20000000000 */
[----:B------:R-:W-:Y:S01]  /*0100*/  SHF.R.S32.HI R5, RZ, 0x1f, R0 ;  /* 0x0000001fff057819 */ /* 0x000fe20000011400 */
[----:B------:R-:W-:-:S02]  /*0110*/  UMOV UR4, URZ ;  /* 0x0000003f00047c82 */ /* 0x000fc40008000000 */
[----:B------:R-:W-:Y:S01]  /*0120*/  UPLOP3.LUT UP0, UPT, UPT, UPT, UPT, 0x80, 0x0 ;  /* 0x000000000000789c */ /* 0x000fe20003f0f070 */
[----:B------:R-:W-:Y:S01]  /*0130*/  LEA.HI R5, R5, R0, RZ, 0x6 ;  /* 0x0000000005057211 */ /* 0x000fe200078f30ff */
[----:B------:R-:W-:Y:S01]  /*0140*/  UMOV UR5, URZ ;  /* 0x0000003f00057c82 */ /* 0x000fe20008000000 */
[----:B-1----:R-:W-:Y:S02]  /*0150*/  SHF.R.S32.HI R2, RZ, 0x1f, R13 ;  /* 0x0000001fff027819 */ /* 0x002fe4000001140d */
[-C--:B------:R-:W-:Y:S02]  /*0160*/  IABS R14, R13.reuse ;  /* 0x0000000d000e7213 */ /* 0x080fe40000000000 */
[----:B------:R-:W-:-:S04]  /*0170*/  LEA.HI R2, R2, R13, RZ, 0x4 ;  /* 0x0000000d02027211 */ /* 0x000fc800078f20ff */
[----:B------:R-:W-:Y:S02]  /*0180*/  SHF.R.S32.HI R4, RZ, 0x4, R2 ;  /* 0x00000004ff047819 */ /* 0x000fe40000011402 */
[----:B------:R-:W-:Y:S02]  /*0190*/  LOP3.LUT R2, R2, 0xfffffff0, RZ, 0xc0, !PT ;  /* 0xfffffff002027812 */ /* 0x000fe400078ec0ff */
[----:B------:R-:W-:Y:S02]  /*01a0*/  SHF.L.U32 R8, R4, 0x3, RZ ;  /* 0x0000000304087819 */ /* 0x000fe400000006ff */
[----:B------:R-:W-:Y:S02]  /*01b0*/  IADD3 R7, -R2, R13, RZ ;  /* 0x0000000d02077210 */ /* 0x000fe40007ffe1ff */
[----:B------:R-:W-:-:S04]  /*01c0*/  LEA.HI.SX32 R5, R5, -R8, 0x1a ;  /* 0x8000000805057211 */ /* 0x000fc800078fd2ff */
[----:B------:R-:W-:-:S04]  /*01d0*/  IMNMX R6, R5, 0x8, PT ;  /* 0x0000000805067817 */ /* 0x000fc80003800200 */
[-C--:B------:R-:W-:Y:S02]  /*01e0*/  IABS R12, R6.reuse ;  /* 0x00000006000c7213 */ /* 0x080fe40000000000 */
[----:B------:R-:W-:Y:S02]  /*01f0*/  IABS R2, R6 ;  /* 0x0000000600027213 */ /* 0x000fe40000000000 */
[----:B------:R-:W1:Y:S02]  /*0200*/  I2F.RP R0, R12 ;  /* 0x0000000c00007306 */ /* 0x000e640000209400 */
[----:B------:R-:W-:-:S06]  /*0210*/  IADD3 R11, RZ, -R2, RZ ;  /* 0x80000002ff0b7210 */ /* 0x000fcc0007ffe0ff */
[----:B-1----:R-:W1:Y:S02]  /*0220*/  MUFU.RCP R0, R0 ;  /* 0x0000000000007308 */ /* 0x002e640000001000 */
[----:B-1----:R-:W-:Y:S02]  /*0230*/  IADD3 R4, R0, 0xffffffe, RZ ;  /* 0x0ffffffe00047810 */ /* 0x002fe40007ffe0ff */
[----:B------:R-:W-:-:S04]  /*0240*/  IABS R0, R7 ;  /* 0x0000000700007213 */ /* 0x000fc80000000000 */
[----:B------:R1:W2:Y:S01]  /*0250*/  F2I.FTZ.U32.TRUNC.NTZ R5, R4 ;  /* 0x0000000400057305 */ /* 0x0002a2000021f000 */
[----:B------:R-:W-:-:S04]  /*0260*/  LOP3.LUT R7, R7, R6, RZ, 0x3c, !PT ;  /* 0x0000000607077212 */ /* 0x000fc800078e3cff */
[----:B------:R-:W-:Y:S02]  /*0270*/  ISETP.GE.AND P3, PT, R7, RZ, PT ;  /* 0x000000ff0700720c */ /* 0x000fe40003f66270 */
[----:B-1----:R-:W-:Y:S02]  /*0280*/  MOV R4, RZ ;  /* 0x000000ff00047202 */ /* 0x002fe40000000f00 */
[----:B--2---:R-:W-:-:S05]  /*0290*/  IADD3 R9, RZ, -R5, RZ ;  /* 0x80000005ff097210 */ /* 0x004fca0007ffe0ff */
[----:B------:R-:W-:-:S04]  /*02a0*/  IMAD R9, R9, R12, RZ ;  /* 0x0000000c09097224 */ /* 0x000fc800078e02ff */
[----:B------:R-:W-:Y:S01]  /*02b0*/  IMAD.HI.U32 R5, R5, R9, R4 ;  /* 0x0000000905057227 */ /* 0x000fe200078e0004 */
[----:B------:R-:W-:-:S04]  /*02c0*/  MOV R4, R10 ;  /* 0x0000000a00047202 */ /* 0x000fc80000000f00 */
[----:B------:R-:W1:Y:S01]  /*02d0*/  I2F.RP R10, R4 ;  /* 0x00000004000a7306 */ /* 0x000e620000209400 */
[----:B------:R-:W-:-:S04]  /*02e0*/  IMAD.HI.U32 R2, R5, R0, RZ ;  /* 0x0000000005027227 */ /* 0x000fc800078e00ff */
[----:B------:R-:W-:Y:S01]  /*02f0*/  IMAD R9, R2, R11, R0 ;  /* 0x0000000b02097224 */ /* 0x000fe200078e0200 */
[----:B------:R-:W-:-:S04]  /*0300*/  MOV R0, R14 ;  /* 0x0000000e00007202 */ /* 0x000fc80000000f00 */
[----:B------:R-:W-:Y:S01]  /*0310*/  ISETP.GT.U32.AND P2, PT, R12, R9, PT ;  /* 0x000000090c00720c */ /* 0x000fe20003f44070 */
[----:B------:R-:W-:-:S04]  /*0320*/  IMAD.HI.U32 R5, R5, R0, RZ ;  /* 0x0000000005057227 */ /* 0x000fc800078e00ff */
[----:B------:R-:W-:Y:S01]  /*0330*/  IMAD R5, R5, R11, R0 ;  /* 0x0000000b05057224 */ /* 0x000fe200078e0200 */
[----:B-1----:R-:W1:Y:S01]  /*0340*/  MUFU.RCP R10, R10 ;  /* 0x0000000a000a7308 */ /* 0x002e620000001000 */
[----:B------:R-:W2:Y:S03]  /*0350*/  S2R R0, SR_TID.X ;  /* 0x0000000000007919 */ /* 0x000ea60000002100 */
[----:B------:R-:W-:-:S03]  /*0360*/  ISETP.GT.U32.AND P1, PT, R12, R5, PT ;  /* 0x000000050c00720c */ /* 0x000fc60003f24070 */
[-C--:B------:R-:W-:Y:S02]  /*0370*/  @!P2 IADD3 R9, R9, -R12.reuse, RZ ;  /* 0x8000000c0909a210 */ /* 0x080fe40007ffe0ff */
[----:B------:R-:W-:Y:S02]  /*0380*/  @!P2 IADD3 R2, R2, 0x1, RZ ;  /* 0x000000010202a810 */ /* 0x000fe40007ffe0ff */
[-C--:B------:R-:W-:Y:S02]  /*0390*/  ISETP.GE.U32.AND P0, PT, R9, R12.reuse, PT ;  /* 0x0000000c0900720c */ /* 0x080fe40003f06070 */
[----:B------:R-:W-:Y:S02]  /*03a0*/  ISETP.GE.AND P2, PT, R13, RZ, PT ;  /* 0x000000ff0d00720c */ /* 0x000fe40003f46270 */
[----:B-1----:R-:W-:Y:S02]  /*03b0*/  IADD3 R11, R10, 0xffffffe, RZ ;  /* 0x0ffffffe0a0b7810 */ /* 0x002fe40007ffe0ff */
[----:B------:R-:W-:-:S02]  /*03c0*/  @!P1 IADD3 R5, R5, -R12, RZ ;  /* 0x8000000c05059210 */ /* 0x000fc40007ffe0ff */
[----:B------:R-:W1:Y:S02]  /*03d0*/  F2I.FTZ.U32.TRUNC.NTZ R7, R11 ;  /* 0x0000000b00077305 */ /* 0x000e64000021f000 */
[----:B------:R-:W-:-:S03]  /*03e0*/  ISETP.GT.U32.AND P1, PT, R12, R5, PT ;  /* 0x000000050c00720c */ /* 0x000fc60003f24070 */
[----:B------:R-:W-:Y:S02]  /*03f0*/  @P0 IADD3 R2, R2, 0x1, RZ ;  /* 0x0000000102020810 */ /* 0x000fe40007ffe0ff */
[----:B------:R-:W-:Y:S02]  /*0400*/  ISETP.NE.AND P0, PT, R6, RZ, PT ;  /* 0x000000ff0600720c */ /* 0x000fe40003f05270 */
[----:B------:R-:W-:Y:S02]  /*0410*/  LOP3.LUT R6, RZ, R6, RZ, 0x33, !PT ;  /* 0x00000006ff067212 */ /* 0x000fe400078e33ff */
[----:B------:R-:W-:Y:S02]  /*0420*/  @!P3 IADD3 R2, -R2, RZ, RZ ;  /* 0x000000ff0202b210 */ /* 0x000fe40007ffe1ff */
[----:B--2---:R-:W-:Y:S02]  /*0430*/  SHF.R.U32.HI R10, RZ, 0x5, R0 ;  /* 0x00000005ff0a7819 */ /* 0x004fe40000011600 */
[----:B------:R-:W-:-:S02]  /*0440*/  SEL R9, R6, R2, !P0 ;  /* 0x0000000206097207 */ /* 0x000fc40004000000 */
[----:B------:R-:W-:Y:S02]  /*0450*/  @!P1 IADD3 R5, R5, -R12, RZ ;  /* 0x8000000c05059210 */ /* 0x000fe40007ffe0ff */
[----:B------:R-:W-:Y:S02]  /*0460*/  SGXT.U32 R2, R10, 0x2 ;  /* 0x000000020a02781a */ /* 0x000fe40000000000 */
[----:B------:R-:W-:Y:S02]  /*0470*/  SHF.L.U32 R31, R9, 0x7, RZ ;  /* 0x00000007091f7819 */ /* 0x000fe400000006ff */
[----:B------:R-:W-:Y:S02]  /*0480*/  @!P2 IADD3 R5, -R5, RZ, RZ ;  /* 0x000000ff0505a210 */ /* 0x000fe40007ffe1ff */
[----:B-1----:R-:W-:Y:S01]  /*0490*/  IADD3 R11, RZ, -R7, RZ ;  /* 0x80000007ff0b7210 */ /* 0x002fe20007ffe0ff */
[----:B------:R1:W-:Y:S01]  /*04a0*/  STL [R1+0x238], R31 ;  /* 0x0002381f01007387 */ /* 0x0003e20000100800 */
[----:B------:R-:W-:-:S02]  /*04b0*/  LOP3.LUT R37, R31, R2, RZ, 0xfc, !PT ;  /* 0x000000021f257212 */ /* 0x000fc400078efcff */
[--C-:B------:R-:W-:Y:S01]  /*04c0*/  LOP3.LUT R46, R31, 0x4, R2.reuse, 0xfe, !PT ;  /* 0x000000041f2e7812 */ /* 0x100fe200078efe02 */
[----:B------:R-:W-:Y:S01]  /*04d0*/  IMAD R11, R11, R4, RZ ;  /* 0x000000040b0b7224 */ /* 0x000fe200078e02ff */
[----:B------:R-:W-:Y:S01]  /*04e0*/  SEL R5, R6, R5, !P0 ;  /* 0x0000000506057207 */ /* 0x000fe20004000000 */
[----:B------:R-:W-:Y:S01]  /*04f0*/  IMAD.HI R9, R37, 0x2e8ba2e9, RZ ;  /* 0x2e8ba2e925097827 */ /* 0x000fe200078e02ff */
[----:B------:R-:W-:Y:S02]  /*0500*/  MOV R6, RZ ;  /* 0x000000ff00067202 */ /* 0x000fe40000000f00 */
[C-C-:B------:R-:W-:Y:S01]  /*0510*/  LOP3.LUT R41, R31.reuse, 0x8, R2.reuse, 0xfe, !PT ;  /* 0x000000081f297812 */ /* 0x140fe200078efe02 */
[----:B------:R-:W-:Y:S01]  /*0520*/  IMAD.HI R10, R46, 0x2e8ba2e9, RZ ;  /* 0x2e8ba2e92e0a7827 */ /* 0x000fe200078e02ff */
[----:B------:R-:W-:Y:S02]  /*0530*/  LOP3.LUT R45, R31, 0x10, R2, 0xfe, !PT ;  /* 0x000000101f2d7812 */ /* 0x000fe400078efe02 */
[----:B------:R-:W-:Y:S01]  /*0540*/  IADD3 R49, R8, R5, RZ ;  /* 0x0000000508317210 */ /* 0x000fe20007ffe0ff */
[----:B------:R-:W-:Y:S01]  /*0550*/  IMAD.HI.U32 R6, R7, R11, R6 ;  /* 0x0000000b07067227 */ /* 0x000fe200078e0006 */
[----:B------:R-:W-:-:S02]  /*0560*/  SHF.R.U32.HI R8, RZ, 0x1f, R9 ;  /* 0x0000001fff087819 */ /* 0x000fc40000011609 */
[----:B------:R-:W-:Y:S01]  /*0570*/  SHF.R.U32.HI R5, RZ, 0x1f, R10 ;  /* 0x0000001fff057819 */ /* 0x000fe2000001160a */
[----:B------:R-:W-:Y:S01]  /*0580*/  IMAD.HI R7, R41, 0x2e8ba2e9, RZ ;  /* 0x2e8ba2e929077827 */ /* 0x000fe200078e02ff */
[C-C-:B------:R-:W-:Y:S02]  /*0590*/  LOP3.LUT R43, R31.reuse, 0xc, R2.reuse, 0xfe, !PT ;  /* 0x0000000c1f2b7812 */ /* 0x140fe400078efe02 */
[--C-:B------:R-:W-:Y:S01]  /*05a0*/  LOP3.LUT R47, R31, 0x14, R2.reuse, 0xfe, !PT ;  /* 0x000000141f2f7812 */ /* 0x100fe200078efe02 */
[----:B------:R-:W-:Y:S01]  /*05b0*/  IMAD.HI R11, R45, 0x2e8ba2e9, RZ ;  /* 0x2e8ba2e92d0b7827 */ /* 0x000fe200078e02ff */
[----:B------:R-:W-:Y:S02]  /*05c0*/  LOP3.LUT R51, R31, 0x18, R2, 0xfe, !PT ;  /* 0x000000181f337812 */ /* 0x000fe400078efe02 */
[----:B------:R-:W-:Y:S01]  /*05d0*/  LEA.HI.SX32 R8, R9, R8, 0x1b ;  /* 0x0000000809087211 */ /* 0x000fe200078fdaff */
[----:B------:R-:W-:Y:S01]  /*05e0*/  IMAD.HI R9, R43, 0x2e8ba2e9, RZ ;  /* 0x2e8ba2e92b097827 */ /* 0x000fe200078e02ff */
[----:B------:R-:W-:-:S02]  /*05f0*/  LEA.HI.SX32 R5, R10, R5, 0x1b ;  /* 0x000000050a057211 */ /* 0x000fc400078fdaff */
[----:B------:R-:W-:Y:S01]  /*0600*/  SHF.R.U32.HI R10, RZ, 0x1f, R7 ;  /* 0x0000001fff0a7819 */ /* 0x000fe20000011607 */
[----:B------:R-:W-:Y:S01]  /*0610*/  IMAD.HI R13, R47, 0x2e8ba2e9, RZ ;  /* 0x2e8ba2e92f0d7827 */ /* 0x000fe200078e02ff */
[----:B------:R-:W-:Y:S02]  /*0620*/  SHF.R.U32.HI R14, RZ, 0x1f, R11 ;  /* 0x0000001fff0e7819 */ /* 0x000fe4000001160b */
        /* <DEDUP_REMOVED lines=9> */
[----:B------:R-:W-:Y:S01]  /*06c0*/  SHF.R.U32.HI R18, RZ, 0x1f, R15 ;  /* 0x0000001fff127819 */ /* 0x000fe2000001160f */
[----:B------:R-:W-:Y:S01]  /*06d0*/  IMAD R41, R10, -0xb0, R41 ;  /* 0xffffff500a297824 */ /* 0x000fe200078e0229 */
[C-C-:B------:R-:W-:Y:S02]  /*06e0*/  LOP3.LUT R55, R31.reuse, 0x20, R2.reuse, 0xfe, !PT ;  /* 0x000000201f377812 */ /* 0x140fe400078efe02 */
[C-C-:B------:R-:W-:Y:S02]  /*06f0*/  LOP3.LUT R59, R31.reuse, 0x28, R2.reuse, 0xfe, !PT ;  /* 0x000000281f3b7812 */ /* 0x140fe400078efe02 */
[----:B------:R-:W-:-:S02]  /*0700*/  LOP3.LUT R61, R31, 0x2c, R2, 0xfe, !PT ;  /* 0x0000002c1f3d7812 */ /* 0x000fc400078efe02 */
[----:B------:R-:W-:Y:S01]  /*0710*/  LEA.HI.SX32 R12, R9, R12, 0x1b ;  /* 0x0000000c090c7211 */ /* 0x000fe200078fdaff */
[----:B------:R-:W-:Y:S01]  /*0720*/  IMAD.HI R9, R55, 0x2e8ba2e9, RZ ;  /* 0x2e8ba2e937097827 */ /* 0x000fe200078e02ff */
[----:B------:R-:W-:Y:S02]  /*0730*/  LEA.HI.SX32 R16, R13, R16, 0x1b ;  /* 0x000000100d107211 */ /* 0x000fe400078fdaff */
[----:B------:R-:W-:Y:S01]  /*0740*/  LEA.HI.SX32 R18, R15, R18, 0x1b ;  /* 0x000000120f127211 */ /* 0x000fe200078fdaff */
[----:B------:R-:W-:Y:S01]  /*0750*/  IMAD.HI R13, R59, 0x2e8ba2e9, RZ ;  /* 0x2e8ba2e93b0d7827 */ /* 0x000fe200078e02ff */
[----:B------:R-:W-:Y:S02]  /*0760*/  SHF.R.U32.HI R20, RZ, 0x1f, R7 ;  /* 0x0000001fff147819 */ /* 0x000fe40000011607 */
[----:B------:R-:W-:Y:S01]  /*0770*/  SHF.R.U32.HI R24, RZ, 0x1f, R11 ;  /* 0x0000001fff187819 */ /* 0x000fe2000001160b */
[----:B------:R-:W-:Y:S01]  /*0780*/  IMAD.HI R15, R61, 0x2e8ba2e9, RZ ;  /* 0x2e8ba2e93d0f7827 */ /* 0x000fe200078e02ff */
[----:B------:R-:W-:-:S02]  /*0790*/  LOP3.LUT R56, R31, 0x30, R2, 0xfe, !PT ;  /* 0x000000301f387812 */ /* 0x000fc400078efe02 */
[----:B------:R-:W-:Y:S02]  /*07a0*/  LOP3.LUT R63, R31, 0x38, R2, 0xfe, !PT ;  /* 0x000000381f3f7812 */ /* 0x000fe400078efe02 */
[----:B------:R-:W-:Y:S01]  /*07b0*/  LEA.HI.SX32 R20, R7, R20, 0x1b ;  /* 0x0000001407147211 */ /* 0x000fe200078fdaff */
[----:B------:R-:W-:Y:S01]  /*07c0*/  IMAD.HI R7, R56, 0x2e8ba2e9, RZ ;  /* 0x2e8ba2e938077827 */ /* 0x000fe200078e02ff */
[----:B------:R-:W-:Y:S02]  /*07d0*/  LEA.HI.SX32 R24, R11, R24, 0x1b ;  /* 0x000000180b187211 */ /* 0x000fe400078fdaff */
[----:B------:R-:W-:Y:S01]  /*07e0*/  SHF.R.U32.HI R22, RZ, 0x1f, R9 ;  /* 0x0000001fff167819 */ /* 0x000fe20000011609 */
[----:B------:R-:W-:Y:S01]  /*07f0*/  IMAD.HI R11, R63, 0x2e8ba2e9, RZ ;  /* 0x2e8ba2e93f0b7827 */ /* 0x000fe200078e02ff */
[----:B------:R-:W-:Y:S02]  /*0800*/  SHF.R.U32.HI R26, RZ, 0x1f, R13 ;  /* 0x0000001fff1a7819 */ /* 0x000fe4000001160d */
[----:B------:R-:W-:-:S02]  /*0810*/  SHF.R.U32.HI R28, RZ, 0x1f, R15 ;  /* 0x0000001fff1c7819 */ /* 0x000fc4000001160f */
[C-C-:B------:R-:W-:Y:S02]  /*0820*/  LOP3.LUT R58, R31.reuse, 0x34, R2.reuse, 0xfe, !PT ;  /* 0x000000341f3a7812 */ /* 0x140fe400078efe02 */
[C-C-:B------:R-:W-:Y:S02]  /*0830*/  LOP3.LUT R60, R31.reuse, 0x3c, R2.reuse, 0xfe, !PT ;  /* 0x0000003c1f3c7812 */ /* 0x140fe400078efe02 */
[----:B------:R-:W-:Y:S02]  /*0840*/  LOP3.LUT R65, R31, 0x40, R2, 0xfe, !PT ;  /* 0x000000401f417812 */ /* 0x000fe400078efe02 */
[----:B------:R-:W-:Y:S01]  /*0850*/  LEA.HI.SX32 R22, R9, R22, 0x1b ;  /* 0x0000001609167211 */ /* 0x000fe200078fdaff */
[----:B------:R-:W-:Y:S01]  /*0860*/  IMAD.HI R9, R58, 0x2e8ba2e9, RZ ;  /* 0x2e8ba2e93a097827 */ /* 0x000fe200078e02ff */
[----:B------:R-:W-:Y:S02]  /*0870*/  LEA.HI.SX32 R26, R13, R26, 0x1b ;  /* 0x0000001a0d1a7211 */ /* 0x000fe400078fdaff */
[----:B------:R-:W-:Y:S01]  /*0880*/  LEA.HI.SX32 R28, R15, R28, 0x1b ;  /* 0x0000001c0f1c7211 */ /* 0x000fe200078fdaff */
[----:B------:R-:W-:Y:S01]  /*0890*/  IMAD.HI R13, R60, 0x2e8ba2e9, RZ ;  /* 0x2e8ba2e93c0d7827 */ /* 0x000fe200078e02ff */
[----:B------:R-:W-:-:S02]  /*08a0*/  SHF.R.U32.HI R30, RZ, 0x1f, R7 ;  /* 0x0000001fff1e7819 */ /* 0x000fc40000011607 */
[----:B------:R-:W-:Y:S01]  /*08b0*/  SHF.R.U32.HI R34, RZ, 0x1f, R11 ;  /* 0x0000001fff227819 */ /* 0x000fe2000001160b */
[----:B------:R-:W-:Y:S01]  /*08c0*/  IMAD.HI R15, R65, 0x2e8ba2e9, RZ ;  /* 0x2e8ba2e9410f7827 */ /* 0x000fe200078e02ff */
[C-C-:B------:R-:W-:Y:S02]  /*08d0*/  LOP3.LUT R62, R31.reuse, 0x44, R2.reuse, 0xfe, !PT ;  /* 0x000000441f3e7812 */ /* 0x140fe400078efe02 */
[----:B------:R-:W-:Y:S02]  /*08e0*/  LOP3.LUT R64, R31, 0x48, R2, 0xfe, !PT ;  /* 0x000000481f407812 */ /* 0x000fe400078efe02 */
[----:B------:R-:W-:Y:S01]  /*08f0*/  LEA.HI.SX32 R21, R7, R30, 0x1b ;  /* 0x0000001e07157211 */ /* 0x000fe200078fdaff */
[----:B------:R-:W-:Y:S01]  /*0900*/  IMAD.HI R7, R62, 0x2e8ba2e9, RZ ;  /* 0x2e8ba2e93e077827 */ /* 0x000fe200078e02ff */
[----:B------:R-:W-:Y:S02]  /*0910*/  LEA.HI.SX32 R34, R11, R34, 0x1b ;  /* 0x000000220b227211 */ /* 0x000fe400078fdaff */
[----:B------:R-:W-:Y:S01]  /*0920*/  SHF.R.U32.HI R32, RZ, 0x1f, R9 ;  /* 0x0000001fff207819 */ /* 0x000fe20000011609 */
[----:B------:R-:W-:Y:S01]  /*0930*/  IMAD.HI R11, R64, 0x2e8ba2e9, RZ ;  /* 0x2e8ba2e9400b7827 */ /* 0x000fe200078e02ff */
[----:B------:R-:W-:-:S02]  /*0940*/  SHF.R.U32.HI R36, RZ, 0x1f, R13 ;  /* 0x0000001fff247819 */ /* 0x000fc4000001160d */
[----:B------:R-:W-:Y:S01]  /*0950*/  SHF.R.U32.HI R30, RZ, 0x1f, R15 ;  /* 0x0000001fff1e7819 */ /* 0x000fe2000001160f */
[----:B------:R-:W-:Y:S01]  /*0960*/  IMAD R21, R21, -0xb0, R56 ;  /* 0xffffff5015157824 */ /* 0x000fe200078e0238 */
[C-C-:B------:R-:W-:Y:S02]  /*0970*/  LOP3.LUT R67, R31.reuse, 0x4c, R2.reuse, 0xfe, !PT ;  /* 0x0000004c1f437812 */ /* 0x140fe400078efe02 */
[C-C-:B------:R-:W-:Y:S02]  /*0980*/  LOP3.LUT R69, R31.reuse, 0x50, R2.reuse, 0xfe, !PT ;  /* 0x000000501f457812 */ /* 0x140fe400078efe02 */
[----:B------:R-:W-:Y:S02]  /*0990*/  LOP3.LUT R66, R31, 0x54, R2, 0xfe, !PT ;  /* 0x000000541f427812 */ /* 0x000fe400078efe02 */
[----:B------:R-:W-:Y:S02]  /*09a0*/  LEA.HI.SX32 R9, R9, R32, 0x1b ;  /* 0x0000002009097211 */ /* 0x000fe400078fdaff */
[----:B------:R-:W-:Y:S01]  /*09b0*/  LEA.HI.SX32 R23, R13, R36, 0x1b ;  /* 0x000000240d177211 */ /* 0x000fe200078fdaff */
[----:B------:R-:W-:Y:S01]  /*09c0*/  IMAD.HI R13, R67, 0x2e8ba2e9, RZ ;  /* 0x2e8ba2e9430d7827 */ /* 0x000fe200078e02ff */
[----:B------:R-:W-:-:S02]  /*09d0*/  LEA.HI.SX32 R30, R15, R30, 0x1b ;  /* 0x0000001e0f1e7211 */ /* 0x000fc400078fdaff */
[----:B------:R-:W-:Y:S01]  /*09e0*/  SHF.R.U32.HI R32, RZ, 0x1f, R7 ;  /* 0x0000001fff207819 */ /* 0x000fe20000011607 */
[----:B------:R-:W-:Y:S01]  /*09f0*/  IMAD.HI R15, R69, 0x2e8ba2e9, RZ ;  /* 0x2e8ba2e9450f7827 */ /* 0x000fe200078e02ff */
[----:B------:R-:W-:Y:S02]  /*0a00*/  SHF.R.U32.HI R36, RZ, 0x1f, R11 ;  /* 0x0000001fff247819 */ /* 0x000fe4000001160b */
[C-C-:B------:R-:W-:Y:S01]  /*0a10*/  LOP3.LUT R68, R31.reuse, 0x58, R2.reuse, 0xfe, !PT ;  /* 0x000000581f447812 */ /* 0x140fe200078efe02 */
[----:B------:R-:W-:Y:S01]  /*0a20*/  IMAD.HI R17, R66, 0x2e8ba2e9, RZ ;  /* 0x2e8ba2e942117827 */ /* 0x000fe200078e02ff */
[C-C-:B------:R-:W-:Y:S02]  /*0a30*/  LOP3.LUT R70, R31.reuse, 0x5c, R2.reuse, 0xfe, !PT ;  /* 0x0000005c1f467812 */ /* 0x140fe400078efe02 */
[----:B------:R-:W-:Y:S01]  /*0a40*/  LOP3.LUT R76, R31, 0x68, R2, 0xfe, !PT ;  /* 0x000000681f4c7812 */ /* 0x000fe200078efe02 */
[----:B------:R-:W-:Y:S01]  /*0a50*/  IMAD R23, R23, -0xb0, R60 ;  /* 0xffffff5017177824 */ /* 0x000fe200078e023c */
[----:B------:R-:W-:Y:S01]  /*0a60*/  LEA.HI.SX32 R35, R7, R32, 0x1b ;  /* 0x0000002007237211 */ /* 0x000fe200078fdaff */
[----:B------:R-:W-:Y:S01]  /*0a70*/  IMAD.HI R7, R68, 0x2e8ba2e9, RZ ;  /* 0x2e8ba2e944077827 */ /* 0x000fe200078e02ff */
[----:B------:R-:W-:-:S02]  /*0a80*/  LEA.HI.SX32 R25, R11, R36, 0x1b ;  /* 0x000000240b197211 */ /* 0x000fc400078fdaff */
[----:B------:R-:W-:Y:S01]  /*0a90*/  SHF.R.U32.HI R38, RZ, 0x1f, R13 ;  /* 0x0000001fff267819 */ /* 0x000fe2000001160d */
[----:B------:R-:W-:Y:S01]  /*0aa0*/  IMAD.HI R11, R70, 0x2e8ba2e9, RZ ;  /* 0x2e8ba2e9460b7827 */ /* 0x000fe200078e02ff */
[----:B------:R-:W-:Y:S02]  /*0ab0*/  SHF.R.U32.HI R32, RZ, 0x1f, R15 ;  /* 0x0000001fff207819 */ /* 0x000fe4000001160f */
[----:B------:R-:W-:Y:S01]  /*0ac0*/  SHF.R.U32.HI R40, RZ, 0x1f, R17 ;  /* 0x0000001fff287819 */ /* 0x000fe20000011611 */
[----:B------:R-:W-:Y:S01]  /*0ad0*/  IMAD.HI R19, R76, 0x2e8ba2e9, RZ ;  /* 0x2e8ba2e94c137827 */ /* 0x000fe200078e02ff */
[C-C-:B------:R-:W-:Y:S02]  /*0ae0*/  LOP3.LUT R72, R31.reuse, 0x60, R2.reuse, 0xfe, !PT ;  /* 0x000000601f487812 */ /* 0x140fe400078efe02 */
[----:B------:R-:W-:Y:S01]  /*0af0*/  LOP3.LUT R81, R31, 0x78, R2, 0xfe, !PT ;  /* 0x000000781f517812 */ /* 0x000fe200078efe02 */
[----:B------:R-:W-:Y:S01]  /*0b00*/  IMAD R35, R35, -0xb0, R62 ;  /* 0xffffff5023237824 */ /* 0x000fe200078e023e */
[----:B------:R-:W-:Y:S01]  /*0b10*/  LEA.HI.SX32 R38, R13, R38, 0x1b ;  /* 0x000000260d267211 */ /* 0x000fe200078fdaff */
[----:B------:R-:W-:Y:S01]  /*0b20*/  IMAD.HI R13, R72, 0x2e8ba2e9, RZ ;  /* 0x2e8ba2e9480d7827 */ /* 0x000fe200078e02ff */
[----:B------:R-:W-:-:S02]  /*0b30*/  LEA.HI.SX32 R36, R15, R32, 0x1b ;  /* 0x000000200f247211 */ /* 0x000fc400078fdaff */
[----:B------:R-:W-:Y:S01]  /*0b40*/  LEA.HI.SX32 R17, R17, R40, 0x1b ;  /* 0x0000002811117211 */ /* 0x000fe200078fdaff */
[----:B------:R-:W-:Y:S01]  /*0b50*/  IMAD R25, R25, -0xb0, R64 ;  /* 0xffffff5019197824 */ /* 0x000fe200078e0240 */
[C-C-:B------:R-:W-:Y:S01]  /*0b60*/  LOP3.LUT R74, R31.reuse, 0x64, R2.reuse, 0xfe, !PT ;  /* 0x000000641f4a7812 */ /* 0x140fe200078efe02 */
[----:B------:R-:W-:Y:S01]  /*0b70*/  IMAD R36, R36, -0xb0, R69 ;  /* 0xffffff5024247824 */ /* 0x000fe200078e0245 */
[C-C-:B------:R-:W-:Y:S02]  /*0b80*/  LOP3.LUT R78, R31.reuse, 0x6c, R2.reuse, 0xfe, !PT ;  /* 0x0000006c1f4e7812 */ /* 0x140fe400078efe02 */
[C-C-:B------:R-:W-:Y:S01]  /*0b90*/  LOP3.LUT R79, R31.reuse, 0x70, R2.reuse, 0xfe, !PT ;  /* 0x000000701f4f7812 */ /* 0x140fe200078efe02 */
[----:B------:R-:W-:Y:S01]  /*0ba0*/  IMAD.HI R15, R74, 0x2e8ba2e9, RZ ;  /* 0x2e8ba2e94a0f7827 */ /* 0x000fe200078e02ff */
[C-C-:B------:R-:W-:Y:S02]  /*0bb0*/  LOP3.LUT R71, R31.reuse, 0x74, R2.reuse, 0xfe, !PT ;  /* 0x000000741f477812 */ /* 0x140fe400078efe02 */
[----:B------:R-:W-:Y:S01]  /*0bc0*/  LOP3.LUT R73, R31, 0x7c, R2, 0xfe, !PT ;  /* 0x0000007c1f497812 */ /* 0x000fe200078efe02 */
[----:B-1----:R-:W-:Y:S01]  /*0bd0*/  IMAD.HI R31, R81, 0x2e8ba2e9, RZ ;  /* 0x2e8ba2e9511f7827 */ /* 0x002fe200078e02ff */
[----:B------:R-:W-:-:S02]  /*0be0*/  SHF.R.U32.HI R32, RZ, 0x1f, R7 ;  /* 0x0000001fff207819 */ /* 0x000fc40000011607 */
[----:B------:R-:W-:Y:S01]  /*0bf0*/  SHF.R.U32.HI R40, RZ, 0x1f, R11 ;  /* 0x0000001fff287819 */ /* 0x000fe2000001160b */
[----:B------:R-:W-:Y:S01]  /*0c00*/  IMAD.HI R33, R73, 0x2e8ba2e9, RZ ;  /* 0x2e8ba2e949217827 */ /* 0x000fe200078e02ff */
[----:B------:R-:W-:Y:S02]  /*0c10*/  SHF.R.U32.HI R42, RZ, 0x1f, R19 ;  /* 0x0000001fff2a7819 */ /* 0x000fe40000011613 */
[----:B------:R-:W-:Y:S02]  /*0c20*/  LEA.HI.SX32 R7, R7, R32, 0x1b ;  /* 0x0000002007077211 */ /* 0x000fe400078fdaff */
[----:B------:R-:W-:Y:S01]  /*0c30*/  LEA.HI.SX32 R39, R11, R40, 0x1b ;  /* 0x000000280b277211 */ /* 0x000fe200078fdaff */
[----:B------:R-:W-:Y:S01]  /*0c40*/  IMAD.HI R11, R78, 0x2e8ba2e9, RZ ;  /* 0x2e8ba2e94e0b7827 */ /* 0x000fe200078e02ff */
[----:B------:R-:W-:Y:S02]  /*0c50*/  LEA.HI.SX32 R29, R19, R42, 0x1b ;  /* 0x0000002a131d7211 */ /* 0x000fe400078fdaff */
[----:B------:R-:W-:Y:S01]  /*0c60*/  SHF.R.U32.HI R32, RZ, 0x1f, R13 ;  /* 0x0000001fff207819 */ /* 0x000fe2000001160d */
[----:B------:R-:W-:Y:S01]  /*0c70*/  IMAD.HI R19, R71, 0x2e8ba2e9, RZ ;  /* 0x2e8ba2e947137827 */ /* 0x000fe200078e02ff */
[----:B------:R-:W-:-:S02]  /*0c80*/  SHF.R.U32.HI R42, RZ, 0x1f, R31 ;  /* 0x0000001fff2a7819 */ /* 0x000fc4000001161f */
[----:B------:R-:W-:Y:S01]  /*0c90*/  LEA.HI.SX32 R27, R13, R32, 0x1b ;  /* 0x000000200d1b7211 */ /* 0x000fe200078fdaff */
[----:B------:R-:W-:Y:S01]  /*0ca0*/  IMAD.HI R13, R79, 0x2e8ba2e9, RZ ;  /* 0x2e8ba2e94f0d7827 */ /* 0x000fe200078e02ff */
[----:B------:R-:W-:Y:S02]  /*0cb0*/  LEA.HI.SX32 R52, R31, R42, 0x1b ;  /* 0x0000002a1f347211 */ /* 0x000fe400078fdaff */
[----:B------:R-:W-:Y:S01]  /*0cc0*/  SHF.R.U32.HI R32, RZ, 0x1f, R11 ;  /* 0x0000001fff207819 */ /* 0x000fe2000001160b */
[----:B------:R-:W-:Y:S01]  /*0cd0*/  IMAD R31, R5, -0xb0, R46 ;  /* 0xffffff50051f7824 */ /* 0x000fe200078e022e */
[----:B------:R-:W-:Y:S01]  /*0ce0*/  SHF.R.U32.HI R44, RZ, 0x1f, R33 ;  /* 0x0000001fff2c7819 */ /* 0x000fe20000011621 */
[----:B------:R-:W-:Y:S01]  /*0cf0*/  IMAD R46, R20, -0xb0, R53 ;  /* 0xffffff50142e7824 */ /* 0x000fe200078e0235 */
[----:B------:R-:W-:Y:S01]  /*0d00*/  SHF.L.U32 R5, R49, 0x6, RZ ;  /* 0x0000000631057819 */ /* 0x000fe200000006ff */
[----:B------:R-:W-:Y:S01]  /*0d10*/  IMAD R20, R24, -0xb0, R57 ;  /* 0xffffff5018147824 */ /* 0x000fe200078e0239 */
[----:B------:R-:W-:Y:S01]  /*0d20*/  SHF.R.U32.HI R40, RZ, 0x1f, R15 ;  /* 0x0000001fff287819 */ /* 0x000fe2000001160f */
[----:B------:R-:W-:Y:S01]  /*0d30*/  IMAD R24, R34, -0xb0, R63 ;  /* 0xffffff5022187824 */ /* 0x000fe200078e023f */
[----:B------:R-:W-:Y:S01]  /*0d40*/  LEA.HI.SX32 R11, R11, R32, 0x1b ;  /* 0x000000200b0b7211 */ /* 0x000fe200078fdaff */
[----:B------:R-:W-:Y:S01]  /*0d50*/  IMAD R34, R38, -0xb0, R67 ;  /* 0xffffff5026227824 */ /* 0x000fe200078e0243 */
[----:B------:R-:W-:Y:S01]  /*0d60*/  SHF.R.U32.HI R32, RZ, 0x1f, R13 ;  /* 0x0000001fff207819 */ /* 0x000fe2000001160d */
[----:B------:R-:W-:Y:S01]  /*0d70*/  IMAD R38, R7, -0xb0, R68 ;  /* 0xffffff5007267824 */ /* 0x000fe200078e0244 */
[----:B------:R-:W-:Y:S01]  /*0d80*/  LEA.HI.SX32 R54, R33, R44, 0x1b ;  /* 0x0000002c21367211 */ /* 0x000fe200078fdaff */
[----:B------:R-:W-:Y:S01]  /*0d90*/  IMAD R44, R16, -0xb0, R47 ;  /* 0xffffff50102c7824 */ /* 0x000fe200078e022f */
[----:B------:R-:W-:Y:S01]  /*0da0*/  LOP3.LUT R96, R5, R2, RZ, 0xfc, !PT ;  /* 0x0000000205607212 */ /* 0x000fe200078efcff */
[----:B------:R-:W-:Y:S01]  /*0db0*/  IMAD R47, R22, -0xb0, R55 ;  /* 0xffffff50162f7824 */ /* 0x000fe200078e0237 */
[----:B------:R-:W-:Y:S01]  /*0dc0*/  LEA.HI.SX32 R15, R15, R40, 0x1b ;  /* 0x000000280f0f7211 */ /* 0x000fe200078fdaff */
[----:B------:R-:W-:Y:S01]  /*0dd0*/  IMAD R22, R9, -0xb0, R58 ;  /* 0xffffff5009167824 */ /* 0x000fe200078e023a */
[----:B------:R-:W-:Y:S01]  /*0de0*/  LOP3.LUT R95, R5, 0x4, R2, 0xfe, !PT ;  /* 0x00000004055f7812 */ /* 0x000fe200078efe02 */
[----:B------:R-:W-:Y:S01]  /*0df0*/  IMAD R33, R28, -0xb0, R61 ;  /* 0xffffff501c217824 */ /* 0x000fe200078e023d */
[----:B------:R-:W-:Y:S01]  /*0e00*/  SHF.R.U32.HI R40, RZ, 0x1f, R19 ;  /* 0x0000001fff287819 */ /* 0x000fe20000011613 */
[----:B------:R-:W-:Y:S01]  /*0e10*/  IMAD R28, R15, -0xb0, R74 ;  /* 0xffffff500f1c7824 */ /* 0x000fe200078e024a */
[----:B------:R-:W-:Y:S01]  /*0e20*/  LEA.HI.SX32 R48, R13, R32, 0x1b ;  /* 0x000000200d307211 */ /* 0x000fe200078fdaff */
[----:B------:R-:W-:Y:S01]  /*0e30*/  IMAD R42, R12, -0xb0, R43 ;  /* 0xffffff500c2a7824 */ /* 0x000fe200078e022b */
[----:B------:R-:W-:Y:S01]  /*0e40*/  IABS R7, R3 ;  /* 0x0000000300077213 */ /* 0x000fe20000000000 */
[----:B------:R-:W-:Y:S01]  /*0e50*/  IMAD R43, R14, -0xb0, R45 ;  /* 0xffffff500e2b7824 */ /* 0x000fe200078e022d */
[----:B------:R-:W-:Y:S01]  /*0e60*/  IABS R9, R96 ;  /* 0x0000006000097213 */ /* 0x000fe20000000000 */
[----:B------:R-:W-:Y:S01]  /*0e70*/  IMAD R45, R18, -0xb0, R51 ;  /* 0xffffff50122d7824 */ /* 0x000fe200078e0233 */
[----:B------:R-:W-:Y:S01]  /*0e80*/  IABS R13, R95 ;  /* 0x0000005f000d7213 */ /* 0x000fe20000000000 */
[----:B------:R-:W-:Y:S01]  /*0e90*/  IMAD R32, R26, -0xb0, R59 ;  /* 0xffffff501a207824 */ /* 0x000fe200078e023b */
[----:B------:R-:W-:Y:S01]  /*0ea0*/  LEA.HI.SX32 R50, R19, R40, 0x1b ;  /* 0x0000002813327211 */ /* 0x000fe200078fdaff */
[----:B------:R-:W-:Y:S01]  /*0eb0*/  IMAD R40, R8, -0xb0, R37 ;  /* 0xffffff5008287824 */ /* 0x000fe200078e0225 */
[C-C-:B------:R-:W-:Y:S01]  /*0ec0*/  LOP3.LUT R94, R5.reuse, 0x8, R2.reuse, 0xfe, !PT ;  /* 0x00000008055e7812 */ /* 0x140fe200078efe02 */
[----:B------:R-:W-:Y:S01]  /*0ed0*/  IMAD R37, R30, -0xb0, R65 ;  /* 0xffffff501e257824 */ /* 0x000fe200078e0241 */
[----:B------:R-:W-:Y:S01]  /*0ee0*/  IADD3 R63, RZ, -R7, RZ ;  /* 0x80000007ff3f7210 */ /* 0x000fe20007ffe0ff */
[C---:B------:R-:W-:Y:S01]  /*0ef0*/  IMAD.HI.U32 R7, R6.reuse, R9, RZ ;  /* 0x0000000906077227 */ /* 0x040fe200078e00ff */
[C-C-:B------:R-:W-:Y:S01]  /*0f00*/  LOP3.LUT R92, R5.reuse, 0x10, R2.reuse, 0xfe, !PT ;  /* 0x00000010055c7812 */ /* 0x140fe200078efe02 */
[----:B------:R-:W-:Y:S01]  /*0f10*/  STL [R1+0x2b8], R96 ;  /* 0x0002b86001007387 */ /* 0x000fe20000100800 */
[----:B------:R-:W-:Y:S01]  /*0f20*/  LOP3.LUT R93, R5, 0xc, R2, 0xfe, !PT ;  /* 0x0000000c055d7812 */ /* 0x000fe200078efe02 */
[----:B------:R-:W-:Y:S01]  /*0f30*/  IMAD R30, R11, -0xb0, R78 ;  /* 0xffffff500b1e7824 */ /* 0x000fe200078e024e */
[----:B------:R-:W-:Y:S01]  /*0f40*/  IABS R11, R94 ;  /* 0x0000005e000b7213 */ /* 0x000fe20000000000 */
[----:B------:R-:W-:Y:S01]  /*0f50*/  IMAD.HI.U32 R8, R6, R13, RZ ;  /* 0x0000000d06087227 */ /* 0x000fe200078e00ff */
[----:B------:R-:W-:Y:S01]  /*0f60*/  IABS R15, R92 ;  /* 0x0000005c000f7213 */ /* 0x000fe20000000000 */
[----:B------:R-:W-:Y:S01]  /*0f70*/  STL [R1+0x2b4], R95 ;  /* 0x0002b45f01007387 */ /* 0x000fe20000100800 */
[--C-:B------:R-:W-:Y:S01]  /*0f80*/  LOP3.LUT R89, R5, 0x1c, R2.reuse, 0xfe, !PT ;  /* 0x0000001c05597812 */ /* 0x100fe200078efe02 */
[-C--:B------:R-:W-:Y:S01]  /*0f90*/  IMAD R7, R7, R63.reuse, R9 ;  /* 0x0000003f07077224 */ /* 0x080fe200078e0209 */
[C-C-:B------:R-:W-:Y:S01]  /*0fa0*/  LOP3.LUT R90, R5.reuse, 0x18, R2.reuse, 0xfe, !PT ;  /* 0x00000018055a7812 */ /* 0x140fe200078efe02 */
[----:B------:R-:W-:Y:S01]  /*0fb0*/  IMAD R9, R8, R63, R13 ;  /* 0x0000003f08097224 */ /* 0x000fe200078e020d */
[----:B------:R-:W-:Y:S01]  /*0fc0*/  IABS R13, R93 ;  /* 0x0000005d000d7213 */ /* 0x000fe20000000000 */
[----:B------:R-:W-:Y:S01]  /*0fd0*/  IMAD.HI.U32 R8, R6, R11, RZ ;  /* 0x0000000b06087227 */ /* 0x000fe200078e00ff */
[C---:B------:R-:W-:Y:S01]  /*0fe0*/  ISETP.GT.U32.AND P0, PT, R4.reuse, R7, PT ;  /* 0x000000070400720c */ /* 0x040fe20003f04070 */
[----:B------:R-:W-:Y:S01]  /*0ff0*/  STL [R1+0x2b0], R94 ;  /* 0x0002b05e01007387 */ /* 0x000fe20000100800 */
[----:B------:R-:W-:Y:S01]  /*1000*/  ISETP.GT.U32.AND P1, PT, R4, R9, PT ;  /* 0x000000090400720c */ /* 0x000fe20003f24070 */
[----:B------:R-:W-:Y:S01]  /*1010*/  IMAD R11, R8, R63, R11 ;  /* 0x0000003f080b7224 */ /* 0x000fe200078e020b */
[----:B------:R-:W-:Y:S01]  /*1020*/  IABS R49, R89 ;  /* 0x0000005900317213 */ /* 0x000fe20000000000 */
[----:B------:R-:W-:Y:S01]  /*1030*/  IMAD.HI.U32 R8, R6, R15, RZ ;  /* 0x0000000f06087227 */ /* 0x000fe200078e00ff */
[----:B------:R-:W-:Y:S01]  /*1040*/  IABS R19, R90 ;  /* 0x0000005a00137213 */ /* 0x000fe20000000000 */
[----:B------:R-:W-:Y:S01]  /*1050*/  STL [R1+0x2ac], R93 ;  /* 0x0002ac5d01007387 */ /* 0x000fe20000100800 */
[----:B------:R-:W-:Y:S01]  /*1060*/  ISETP.GT.U32.AND P2, PT, R4, R11, PT ;  /* 0x0000000b0400720c */ /* 0x000fe20003f44070 */
[----:B------:R-:W-:Y:S01]  /*1070*/  IMAD.HI.U32 R10, R6, R13, RZ ;  /* 0x0000000d060a7227 */ /* 0x000fe200078e00ff */
[C-C-:B------:R-:W-:Y:S01]  /*1080*/  LOP3.LUT R87, R5.reuse, 0x24, R2.reuse, 0xfe, !PT ;  /* 0x0000002405577812 */ /* 0x140fe200078efe02 */
[----:B------:R-:W-:Y:S01]  /*1090*/  STL [R1+0x2a8], R92 ;  /* 0x0002a85c01007387 */ /* 0x000fe20000100800 */
[C-C-:B------:R-:W-:Y:S01]  /*10a0*/  LOP3.LUT R88, R5.reuse, 0x20, R2.reuse, 0xfe, !PT ;  /* 0x0000002005587812 */ /* 0x140fe200078efe02 */
[----:B------:R-:W-:Y:S01]  /*10b0*/  IMAD R15, R8, R63, R15 ;  /* 0x0000003f080f7224 */ /* 0x000fe200078e020f */
[----:B------:R-:W-:Y:S01]  /*10c0*/  IABS R53, R87 ;  /* 0x0000005700357213 */ /* 0x000fe20000000000 */
[----:B------:R-:W-:Y:S01]  /*10d0*/  IMAD R13, R10, R63, R13 ;  /* 0x0000003f0a0d7224 */ /* 0x000fe200078e020d */
[----:B------:R-:W-:Y:S01]  /*10e0*/  LOP3.LUT R84, R5, 0x30, R2, 0xfe, !PT ;  /* 0x0000003005547812 */ /* 0x000fe200078efe02 */
[----:B------:R-:W-:Y:S01]  /*10f0*/  IMAD.HI.U32 R8, R6, R49, RZ ;  /* 0x0000003106087227 */ /* 0x000fe200078e00ff */
[----:B------:R-:W-:-:S02]  /*1100*/  @!P0 IADD3 R7, R7, -R4, RZ ;  /* 0x8000000407078210 */ /* 0x000fc40007ffe0ff */
[----:B------:R-:W-:Y:S01]  /*1110*/  @!P1 IADD3 R9, R9, -R4, RZ ;  /* 0x8000000409099210 */ /* 0x000fe20007ffe0ff */
[----:B------:R-:W-:Y:S01]  /*1120*/  IMAD.HI.U32 R10, R6, R19, RZ ;  /* 0x00000013060a7227 */ /* 0x000fe200078e00ff */
[----:B------:R-:W-:Y:S02]  /*1130*/  IABS R51, R88 ;  /* 0x0000005800337213 */ /* 0x000fe40000000000 */
[----:B------:R-:W-:Y:S01]  /*1140*/  IABS R59, R84 ;  /* 0x00000054003b7213 */ /* 0x000fe20000000000 */
[-C--:B------:R-:W-:Y:S01]  /*1150*/  IMAD R49, R8, R63.reuse, R49 ;  /* 0x0000003f08317224 */ /* 0x080fe200078e0231 */
[C-C-:B------:R-:W-:Y:S01]  /*1160*/  LOP3.LUT R91, R5.reuse, 0x14, R2.reuse, 0xfe, !PT ;  /* 0x00000014055b7812 */ /* 0x140fe200078efe02 */
[----:B------:R-:W-:Y:S01]  /*1170*/  IMAD R19, R10, R63, R19 ;  /* 0x0000003f0a137224 */ /* 0x000fe200078e0213 */
[C-C-:B------:R-:W-:Y:S01]  /*1180*/  LOP3.LUT R86, R5.reuse, 0x28, R2.reuse, 0xfe, !PT ;  /* 0x0000002805567812 */ /* 0x140fe200078efe02 */
[----:B------:R-:W-:Y:S01]  /*1190*/  IMAD.HI.U32 R8, R6, R53, RZ ;  /* 0x0000003506087227 */ /* 0x000fe200078e00ff */
[----:B------:R-:W-:Y:S01]  /*11a0*/  LOP3.LUT R83, R5, 0x34, R2, 0xfe, !PT ;  /* 0x0000003405537812 */ /* 0x000fe200078efe02 */
[----:B------:R-:W-:Y:S01]  /*11b0*/  STL [R1+0x2a4], R91 ;  /* 0x0002a45b01007387 */ /* 0x000fe20000100800 */
[----:B------:R-:W-:Y:S01]  /*11c0*/  @!P2 IADD3 R11, R11, -R4, RZ ;  /* 0x800000040b0ba210 */ /* 0x000fe20007ffe0ff */
[----:B------:R-:W-:Y:S01]  /*11d0*/  IMAD R26, R17, -0xb0, R66 ;  /* 0xffffff50111a7824 */ /* 0x000fe200078e0242 */
[----:B------:R-:W-:Y:S01]  /*11e0*/  ISETP.GT.U32.AND P2, PT, R4, R7, PT ;  /* 0x000000070400720c */ /* 0x000fe20003f44070 */
[----:B------:R-:W-:Y:S01]  /*11f0*/  IMAD R53, R8, R63, R53 ;  /* 0x0000003f08357224 */ /* 0x000fe200078e0235 */
[----:B------:R-:W-:Y:S01]  /*1200*/  ISETP.GT.U32.AND P5, PT, R4, R9, PT ;  /* 0x000000090400720c */ /* 0x000fe20003fa4070 */
[C---:B------:R-:W-:Y:S01]  /*1210*/  IMAD.HI.U32 R10, R6.reuse, R51, RZ ;  /* 0x00000033060a7227 */ /* 0x040fe200078e00ff */
[----:B------:R-:W-:Y:S01]  /*1220*/  IABS R17, R91 ;  /* 0x0000005b00117213 */ /* 0x000fe20000000000 */
[----:B------:R-:W-:Y:S01]  /*1230*/  STL [R1+0x2a0], R90 ;  /* 0x0002a05a01007387 */ /* 0x000fe20000100800 */
[----:B------:R-:W-:Y:S01]  /*1240*/  IABS R55, R86 ;  /* 0x0000005600377213 */ /* 0x000fe20000000000 */
[----:B------:R-:W-:Y:S01]  /*1250*/  IMAD.HI.U32 R8, R6, R59, RZ ;  /* 0x0000003b06087227 */ /* 0x000fe200078e00ff */
[----:B------:R-:W-:Y:S01]  /*1260*/  IABS R61, R83 ;  /* 0x00000053003d7213 */ /* 0x000fe20000000000 */
[----:B------:R-:W-:Y:S01]  /*1270*/  STL [R1+0x29c], R89 ;  /* 0x00029c5901007387 */ /* 0x000fe20000100800 */
[----:B------:R-:W-:Y:S01]  /*1280*/  ISETP.GT.U32.AND P6, PT, R4, R11, PT ;  /* 0x0000000b0400720c */ /* 0x000fe20003fc4070 */
[----:B------:R-:W-:Y:S01]  /*1290*/  IMAD R51, R10, R63, R51 ;  /* 0x0000003f0a337224 */ /* 0x000fe200078e0233 */
[----:B------:R-:W-:Y:S01]  /*12a0*/  ISETP.GT.U32.AND P4, PT, R4, R13, PT ;  /* 0x0000000d0400720c */ /* 0x000fe20003f84070 */
[----:B------:R-:W-:Y:S01]  /*12b0*/  IMAD.HI.U32 R12, R6, R17, RZ ;  /* 0x00000011060c7227 */ /* 0x000fe200078e00ff */
[----:B------:R-:W-:Y:S01]  /*12c0*/  ISETP.GT.U32.AND P3, PT, R4, R19, PT ;  /* 0x000000130400720c */ /* 0x000fe20003f64070 */
[----:B------:R-:W-:Y:S01]  /*12d0*/  STL [R1+0x298], R88 ;  /* 0x0002985801007387 */ /* 0x000fe20000100800 */
[C-C-:B------:R-:W-:Y:S01]  /*12e0*/  LOP3.LUT R85, R5.reuse, 0x2c, R2.reuse, 0xfe, !PT ;  /* 0x0000002c05557812 */ /* 0x140fe200078efe02 */
[----:B------:R-:W-:Y:S01]  /*12f0*/  IMAD.HI.U32 R10, R6, R55, RZ ;  /* 0x00000037060a7227 */ /* 0x000fe200078e00ff */
[C-C-:B------:R-:W-:Y:S01]  /*1300*/  LOP3.LUT R75, R5.reuse, 0x38, R2.reuse, 0xfe, !PT ;  /* 0x00000038054b7812 */ /* 0x140fe200078efe02 */
[----:B------:R-:W-:Y:S01]  /*1310*/  STL [R1+0x294], R87 ;  /* 0x0002945701007387 */ /* 0x000fe20000100800 */
[----:B------:R-:W-:Y:S01]  /*1320*/  LOP3.LUT R77, R5, 0x3c, R2, 0xfe, !PT ;  /* 0x0000003c054d7812 */ /* 0x000fe200078efe02 */
[----:B------:R-:W-:Y:S01]  /*1330*/  IMAD R5, R8, R63, R59 ;  /* 0x0000003f08057224 */ /* 0x000fe200078e023b */
[----:B------:R-:W-:Y:S01]  /*1340*/  IABS R57, R85 ;  /* 0x0000005500397213 */ /* 0x000fe20000000000 */
[----:B------:R-:W-:Y:S01]  /*1350*/  IMAD.HI.U32 R8, R6, R61, RZ ;  /* 0x0000003d06087227 */ /* 0x000fe200078e00ff */
[----:B------:R-:W-:Y:S01]  /*1360*/  IABS R65, R75 ;  /* 0x0000004b00417213 */ /* 0x000fe20000000000 */
[----:B------:R-:W-:Y:S01]  /*1370*/  STL [R1+0x290], R86 ;  /* 0x0002905601007387 */ /* 0x000fe20000100800 */
[-C--:B------:R-:W-:Y:S01]  /*1380*/  @!P2 IADD3 R7, R7, -R4.reuse, RZ ;  /* 0x800000040707a210 */ /* 0x080fe20007ffe0ff */
[-C--:B------:R-:W-:Y:S01]  /*1390*/  IMAD R17, R12, R63.reuse, R17 ;  /* 0x0000003f0c117224 */ /* 0x080fe200078e0211 */
[-C--:B------:R-:W-:Y:S01]  /*13a0*/  @!P5 IADD3 R9, R9, -R4.reuse, RZ ;  /* 0x800000040909d210 */ /* 0x080fe20007ffe0ff */
[----:B------:R-:W-:Y:S01]  /*13b0*/  IMAD R55, R10, R63, R55 ;  /* 0x0000003f0a377224 */ /* 0x000fe200078e0237 */
[----:B------:R-:W-:Y:S01]  /*13c0*/  IABS R67, R77 ;  /* 0x0000004d00437213 */ /* 0x000fe20000000000 */
[----:B------:R-:W-:Y:S01]  /*13d0*/  IMAD R59, R8, R63, R61 ;  /* 0x0000003f083b7224 */ /* 0x000fe200078e023d */
[----:B------:R-:W-:Y:S01]  /*13e0*/  ISETP.GT.U32.AND P0, PT, R4, R15, PT ;  /* 0x0000000f0400720c */ /* 0x000fe20003f04070 */
[----:B------:R-:W-:Y:S01]  /*13f0*/  IMAD.HI.U32 R12, R6, R57, RZ ;  /* 0x00000039060c7227 */ /* 0x000fe200078e00ff */
[C---:B------:R-:W-:Y:S01]  /*1400*/  ISETP.GT.U32.AND P2, PT, R4.reuse, R49, PT ;  /* 0x000000310400720c */ /* 0x040fe20003f44070 */
[----:B------:R-:W-:Y:S01]  /*1410*/  STL [R1+0x28c], R85 ;  /* 0x00028c5501007387 */ /* 0x000fe20000100800 */
[----:B------:R-:W-:Y:S01]  /*1420*/  ISETP.GT.U32.AND P5, PT, R4, R51, PT ;  /* 0x000000330400720c */ /* 0x000fe20003fa4070 */
[C---:B------:R-:W-:Y:S01]  /*1430*/  IMAD.HI.U32 R8, R6.reuse, R65, RZ ;  /* 0x0000004106087227 */ /* 0x040fe200078e00ff */
[-C--:B------:R-:W-:Y:S01]  /*1440*/  @!P6 IADD3 R11, R11, -R4.reuse, RZ ;  /* 0x800000040b0be210 */ /* 0x080fe20007ffe0ff */
[----:B------:R-:W-:Y:S01]  /*1450*/  STL [R1+0x288], R84 ;  /* 0x0002885401007387 */ /* 0x000fe20000100800 */
[-C--:B------:R-:W-:Y:S01]  /*1460*/  @!P4 IADD3 R13, R13, -R4.reuse, RZ ;  /* 0x800000040d0dc210 */ /* 0x080fe20007ffe0ff */
[----:B------:R-:W-:Y:S01]  /*1470*/  IMAD.HI.U32 R6, R6, R67, RZ ;  /* 0x0000004306067227 */ /* 0x000fe200078e00ff */
[-C--:B------:R-:W-:Y:S01]  /*1480*/  @!P3 IADD3 R19, R19, -R4.reuse, RZ ;  /* 0x800000041313b210 */ /* 0x080fe20007ffe0ff */
[----:B------:R1:W-:Y:S01]  /*1490*/  STL [R1+0x284], R83 ;  /* 0x0002845301007387 */ /* 0x0003e20000100800 */
[----:B------:R-:W-:Y:S01]  /*14a0*/  ISETP.GT.U32.AND P1, PT, R4, R17, PT ;  /* 0x000000110400720c */ /* 0x000fe20003f24070 */
[----:B------:R-:W-:Y:S01]  /*14b0*/  IMAD R57, R12, R63, R57 ;  /* 0x0000003f0c397224 */ /* 0x000fe200078e0239 */
[----:B------:R-:W-:Y:S01]  /*14c0*/  ISETP.GT.U32.AND P6, PT, R4, R53, PT ;  /* 0x000000350400720c */ /* 0x000fe20003fc4070 */
[----:B------:R-:W-:Y:S01]  /*14d0*/  IMAD R61, R8, R63, R65 ;  /* 0x0000003f083d7224 */ /* 0x000fe200078e0241 */
[----:B------:R-:W-:Y:S01]  /*14e0*/  ISETP.GT.U32.AND P4, PT, R4, R55, PT ;  /* 0x000000370400720c */ /* 0x000fe20003f84070 */
[----:B------:R-:W-:Y:S01]  /*14f0*/  IMAD R63, R6, R63, R67 ;  /* 0x0000003f063f7224 */ /* 0x000fe200078e0243 */
[----:B------:R-:W-:Y:S01]  /*1500*/  ISETP.GT.U32.AND P3, PT, R4, R59, PT ;  /* 0x0000003b0400720c */ /* 0x000fe20003f64070 */
[----:B------:R-:W-:Y:S01]  /*1510*/  IMAD R80, R50, -0xb0, R71 ;  /* 0xffffff5032507824 */ /* 0x000fe200078e0247 */
[-C--:B------:R-:W-:Y:S01]  /*1520*/  @!P0 IADD3 R15, R15, -R4.reuse, RZ ;  /* 0x800000040f0f8210 */ /* 0x080fe20007ffe0ff */
[----:B------:R-:W-:Y:S01]  /*1530*/  IMAD R79, R48, -0xb0, R79 ;  /* 0xffffff50304f7824 */ /* 0x000fe200078e024f */
[-C--:B------:R-:W-:Y:S01]  /*1540*/  @!P2 IADD3 R49, R49, -R4.reuse, RZ ;  /* 0x800000043131a210 */ /* 0x080fe20007ffe0ff */
[----:B------:R-:W-:Y:S01]  /*1550*/  IMAD R39, R39, -0xb0, R70 ;  /* 0xffffff5027277824 */ /* 0x000fe200078e0246 */
[-C--:B------:R-:W-:Y:S01]  /*1560*/  @!P5 IADD3 R51, R51, -R4.reuse, RZ ;  /* 0x800000043333d210 */ /* 0x080fe20007ffe0ff */
[----:B------:R-:W-:Y:S01]  /*1570*/  IMAD R81, R52, -0xb0, R81 ;  /* 0xffffff5034517824 */ /* 0x000fe200078e0251 */
[C---:B------:R-:W-:Y:S01]  /*1580*/  ISETP.GT.U32.AND P2, PT, R4.reuse, R61, PT ;  /* 0x0000003d0400720c */ /* 0x040fe20003f44070 */
[----:B------:R-:W-:Y:S01]  /*1590*/  IMAD R27, R27, -0xb0, R72 ;  /* 0xffffff501b1b7824 */ /* 0x000fe200078e0248 */
[----:B------:R-:W-:Y:S01]  /*15a0*/  ISETP.GT.U32.AND P5, PT, R4, R63, PT ;  /* 0x0000003f0400720c */ /* 0x000fe20003fa4070 */
[----:B------:R2:W-:Y:S01]  /*15b0*/  STL [R1+0x280], R75 ;  /* 0x0002804b01007387 */ /* 0x0005e20000100800 */
[-C--:B------:R-:W-:Y:S01]  /*15c0*/  @!P1 IADD3 R17, R17, -R4.reuse, RZ ;  /* 0x8000000411119210 */ /* 0x080fe20007ffe0ff */
[----:B------:R-:W-:Y:S01]  /*15d0*/  IMAD R29, R29, -0xb0, R76 ;  /* 0xffffff501d1d7824 */ /* 0x000fe200078e024c */
[-C--:B------:R-:W-:Y:S01]  /*15e0*/  @!P6 IADD3 R53, R53, -R4.reuse, RZ ;  /* 0x800000043535e210 */ /* 0x080fe20007ffe0ff */
[----:B------:R3:W-:Y:S01]  /*15f0*/  STL [R1+0x27c], R77 ;  /* 0x00027c4d01007387 */ /* 0x0007e20000100800 */
[-C--:B------:R-:W-:Y:S01]  /*1600*/  @!P4 IADD3 R55, R55, -R4.reuse, RZ ;  /* 0x800000043737c210 */ /* 0x080fe20007ffe0ff */
[----:B------:R-:W-:Y:S01]  /*1610*/  IMAD R82, R54, -0xb0, R73 ;  /* 0xffffff5036527824 */ /* 0x000fe200078e0249 */
[----:B------:R-:W-:-:S02]  /*1620*/  @!P3 IADD3 R59, R59, -R4, RZ ;  /* 0x800000043b3bb210 */ /* 0x000fc40007ffe0ff */
[C---:B------:R-:W-:Y:S02]  /*1630*/  ISETP.GT.U32.AND P1, PT, R4.reuse, R5, PT ;  /* 0x000000050400720c */ /* 0x040fe40003f24070 */
[C---:B------:R-:W-:Y:S02]  /*1640*/  ISETP.GT.U32.AND P6, PT, R4.reuse, R13, PT ;  /* 0x0000000d0400720c */ /* 0x040fe40003fc4070 */
[C---:B------:R-:W-:Y:S02]  /*1650*/  ISETP.GT.U32.AND P4, PT, R4.reuse, R15, PT ;  /* 0x0000000f0400720c */ /* 0x040fe40003f84070 */
[----:B------:R-:W-:Y:S02]  /*1660*/  ISETP.GT.U32.AND P3, PT, R4, R49, PT ;  /* 0x000000310400720c */ /* 0x000fe40003f64070 */
[-C--:B------:R-:W-:Y:S02]  /*1670*/  @!P2 IADD3 R61, R61, -R4.reuse, RZ ;  /* 0x800000043d3da210 */ /* 0x080fe40007ffe0ff */
[----:B------:R-:W-:-:S02]  /*1680*/  @!P5 IADD3 R63, R63, -R4, RZ ;  /* 0x800000043f3fd210 */ /* 0x000fc40007ffe0ff */
[C---:B------:R-:W-:Y:S02]  /*1690*/  ISETP.GT.U32.AND P5, PT, R4.reuse, R53, PT ;  /* 0x000000350400720c */ /* 0x040fe40003fa4070 */
[-C--:B------:R-:W-:Y:S02]  /*16a0*/  @!P1 IADD3 R5, R5, -R4.reuse, RZ ;  /* 0x8000000405059210 */ /* 0x080fe40007ffe0ff */
[-C--:B------:R-:W-:Y:S02]  /*16b0*/  @!P6 IADD3 R13, R13, -R4.reuse, RZ ;  /* 0x800000040d0de210 */ /* 0x080fe40007ffe0ff */
[-C--:B------:R-:W-:Y:S02]  /*16c0*/  @!P4 IADD3 R15, R15, -R4.reuse, RZ ;  /* 0x800000040f0fc210 */ /* 0x080fe40007ffe0ff */
[----:B------:R-:W-:Y:S02]  /*16d0*/  @!P3 IADD3 R49, R49, -R4, RZ ;  /* 0x800000043131b210 */ /* 0x000fe40007ffe0ff */
[----:B------:R-:W-:-:S02]  /*16e0*/  ISETP.GT.U32.AND P1, PT, R4, R19, PT ;  /* 0x000000130400720c */ /* 0x000fc40003f24070 */
[C---:B------:R-:W-:Y:S02]  /*16f0*/  ISETP.GT.U32.AND P2, PT, R4.reuse, R51, PT ;  /* 0x000000330400720c */ /* 0x040fe40003f44070 */
[C---:B------:R-:W-:Y:S02]  /*1700*/  ISETP.GT.U32.AND P4, PT, R4.reuse, R55, PT ;  /* 0x000000370400720c */ /* 0x040fe40003f84070 */
[C---:B------:R-:W-:Y:S02]  /*1710*/  ISETP.GT.U32.AND P3, PT, R4.reuse, R59, PT ;  /* 0x0000003b0400720c */ /* 0x040fe40003f64070 */
[C---:B------:R-:W-:Y:S02]  /*1720*/  ISETP.GT.U32.AND P6, PT, R4.reuse, R61, PT ;  /* 0x0000003d0400720c */ /* 0x040fe40003fc4070 */
[----:B------:R-:W-:Y:S02]  /*1730*/  ISETP.GT.U32.AND P0, PT, R4, R57, PT ;  /* 0x000000390400720c */ /* 0x000fe40003f04070 */
[----:B------:R-:W-:-:S02]  /*1740*/  @!P5 IADD3 R53, R53, -R4, RZ ;  /* 0x800000043535d210 */ /* 0x000fc40007ffe0ff */
[----:B------:R-:W-:Y:S02]  /*1750*/  ISETP.GE.AND P5, PT, R96, RZ, PT ;  /* 0x000000ff6000720c */ /* 0x000fe40003fa6270 */
[-C--:B------:R-:W-:Y:S02]  /*1760*/  @!P1 IADD3 R19, R19, -R4.reuse, RZ ;  /* 0x8000000413139210 */ /* 0x080fe40007ffe0ff */
[-C--:B------:R-:W-:Y:S02]  /*1770*/  @!P2 IADD3 R51, R51, -R4.reuse, RZ ;  /* 0x800000043333a210 */ /* 0x080fe40007ffe0ff */
[-C--:B------:R-:W-:Y:S02]  /*1780*/  @!P4 IADD3 R55, R55, -R4.reuse, RZ ;  /* 0x800000043737c210 */ /* 0x080fe40007ffe0ff */
[-C--:B------:R-:W-:Y:S02]  /*1790*/  @!P3 IADD3 R59, R59, -R4.reuse, RZ ;  /* 0x800000043b3bb210 */ /* 0x080fe40007ffe0ff */
[----:B------:R-:W-:-:S02]  /*17a0*/  @!P6 IADD3 R61, R61, -R4, RZ ;  /* 0x800000043d3de210 */ /* 0x000fc40007ffe0ff */
[C---:B------:R-:W-:Y:S02]  /*17b0*/  ISETP.GT.U32.AND P1, PT, R4.reuse, R5, PT ;  /* 0x000000050400720c */ /* 0x040fe40003f24070 */
[----:B------:R-:W-:Y:S02]  /*17c0*/  ISETP.GT.U32.AND P2, PT, R4, R63, PT ;  /* 0x0000003f0400720c */ /* 0x000fe40003f44070 */
[----:B------:R-:W-:Y:S02]  /*17d0*/  ISETP.GE.AND P6, PT, R95, RZ, PT ;  /* 0x000000ff5f00720c */ /* 0x000fe40003fc6270 */
[----:B------:R-:W-:Y:S02]  /*17e0*/  ISETP.GE.AND P4, PT, R94, RZ, PT ;  /* 0x000000ff5e00720c */ /* 0x000fe40003f86270 */
[----:B------:R-:W-:Y:S02]  /*17f0*/  ISETP.GE.AND P3, PT, R93, RZ, PT ;  /* 0x000000ff5d00720c */ /* 0x000fe40003f66270 */
[----:B------:R-:W-:-:S02]  /*1800*/  @!P0 IADD3 R57, R57, -R4, RZ ;  /* 0x8000000439398210 */ /* 0x000fc40007ffe0ff */
[----:B------:R-:W-:Y:S02]  /*1810*/  ISETP.GT.U32.AND P0, PT, R4, R17, PT ;  /* 0x000000110400720c */ /* 0x000fe40003f04070 */
[----:B------:R-:W-:Y:S02]  /*1820*/  @!P5 IADD3 R7, -R7, RZ, RZ ;  /* 0x000000ff0707d210 */ /* 0x000fe40007ffe1ff */
[----:B------:R-:W-:Y:S02]  /*1830*/  ISETP.GE.AND P5, PT, R90, RZ, PT ;  /* 0x000000ff5a00720c */ /* 0x000fe40003fa6270 */
[-C--:B------:R-:W-:Y:S02]  /*1840*/  @!P1 IADD3 R5, R5, -R4.reuse, RZ ;  /* 0x8000000405059210 */ /* 0x080fe40007ffe0ff */
[----:B------:R-:W-:Y:S02]  /*1850*/  @!P2 IADD3 R63, R63, -R4, RZ ;  /* 0x800000043f3fa210 */ /* 0x000fe40007ffe0ff */
[----:B------:R-:W-:-:S02]  /*1860*/  @!P6 IADD3 R9, -R9, RZ, RZ ;  /* 0x000000ff0909e210 */ /* 0x000fc40007ffe1ff */
[----:B------:R-:W-:Y:S02]  /*1870*/  @!P4 IADD3 R11, -R11, RZ, RZ ;  /* 0x000000ff0b0bc210 */ /* 0x000fe40007ffe1ff */
[----:B------:R-:W-:Y:S02]  /*1880*/  @!P3 IADD3 R13, -R13, RZ, RZ ;  /* 0x000000ff0d0db210 */ /* 0x000fe40007ffe1ff */
[----:B------:R-:W-:Y:S02]  /*1890*/  ISETP.GE.AND P2, PT, R92, RZ, PT ;  /* 0x000000ff5c00720c */ /* 0x000fe40003f46270 */
[----:B------:R-:W-:Y:S02]  /*18a0*/  ISETP.GE.AND P1, PT, R91, RZ, PT ;  /* 0x000000ff5b00720c */ /* 0x000fe40003f26270 */
[----:B------:R-:W-:Y:S02]  /*18b0*/  ISETP.GE.AND P6, PT, R89, RZ, PT ;  /* 0x000000ff5900720c */ /* 0x000fe40003fc6270 */
[----:B------:R-:W-:-:S02]  /*18c0*/  ISETP.GE.AND P4, PT, R88, RZ, PT ;  /* 0x000000ff5800720c */ /* 0x000fc40003f86270 */
[----:B------:R-:W-:Y:S02]  /*18d0*/  ISETP.GE.AND P3, PT, R87, RZ, PT ;  /* 0x000000ff5700720c */ /* 0x000fe40003f66270 */
[----:B------:R-:W-:Y:S02]  /*18e0*/  @!P0 IADD3 R17, R17, -R4, RZ ;  /* 0x8000000411118210 */ /* 0x000fe40007ffe0ff */
[----:B------:R-:W-:Y:S02]  /*18f0*/  ISETP.GT.U32.AND P0, PT, R4, R57, PT ;  /* 0x000000390400720c */ /* 0x000fe40003f04070 */
[----:B------:R-:W-:Y:S02]  /*1900*/  @!P5 IADD3 R19, -R19, RZ, RZ ;  /* 0x000000ff1313d210 */ /* 0x000fe40007ffe1ff */
[----:B------:R-:W-:Y:S02]  /*1910*/  ISETP.GE.AND P5, PT, R84, RZ, PT ;  /* 0x000000ff5400720c */ /* 0x000fe40003fa6270 */
[----:B------:R-:W-:-:S02]  /*1920*/  @!P2 IADD3 R15, -R15, RZ, RZ ;  /* 0x000000ff0f0fa210 */ /* 0x000fc40007ffe1ff */
[----:B------:R-:W-:Y:S02]  /*1930*/  @!P1 IADD3 R17, -R17, RZ, RZ ;  /* 0x000000ff11119210 */ /* 0x000fe40007ffe1ff */
[----:B------:R-:W-:Y:S02]  /*1940*/  @!P6 IADD3 R49, -R49, RZ, RZ ;  /* 0x000000ff3131e210 */ /* 0x000fe40007ffe1ff */
[----:B------:R-:W-:Y:S02]  /*1950*/  @!P4 IADD3 R51, -R51, RZ, RZ ;  /* 0x000000ff3333c210 */ /* 0x000fe40007ffe1ff */
[----:B------:R-:W-:Y:S02]  /*1960*/  @!P3 IADD3 R53, -R53, RZ, RZ ;  /* 0x000000ff3535b210 */ /* 0x000fe40007ffe1ff */
[----:B------:R-:W-:Y:S02]  /*1970*/  ISETP.GE.AND P2, PT, R86, RZ, PT ;  /* 0x000000ff5600720c */ /* 0x000fe40003f46270 */
[----:B------:R-:W-:-:S02]  /*1980*/  ISETP.GE.AND P1, PT, R85, RZ, PT ;  /* 0x000000ff5500720c */ /* 0x000fc40003f26270 */
[----:B------:R-:W-:Y:S02]  /*1990*/  ISETP.GE.AND P6, PT, R83, RZ, PT ;  /* 0x000000ff5300720c */ /* 0x000fe40003fc6270 */
[----:B------:R-:W-:Y:S02]  /*19a0*/  ISETP.GE.AND P4, PT, R77, RZ, PT ;  /* 0x000000ff4d00720c */ /* 0x000fe40003f86270 */
[----:B------:R-:W-:Y:S02]  /*19b0*/  ISETP.GE.AND P3, PT, R75, RZ, PT ;  /* 0x000000ff4b00720c */ /* 0x000fe40003f66270 */
[----:B------:R-:W-:Y:S02]  /*19c0*/  @!P0 IADD3 R57, R57, -R4, RZ ;  /* 0x8000000439398210 */ /* 0x000fe40007ffe0ff */
[----:B------:R-:W-:Y:S02]  /*19d0*/  ISETP.NE.AND P0, PT, R3, RZ, PT ;  /* 0x000000ff0300720c */ /* 0x000fe40003f05270 */
[----:B------:R-:W-:-:S02]  /*19e0*/  LOP3.LUT R50, RZ, R3, RZ, 0x33, !PT ;  /* 0x00000003ff327212 */ /* 0x000fc400078e33ff */
[----:B------:R-:W-:Y:S02]  /*19f0*/  MOV R3, R5 ;  /* 0x0000000500037202 */ /* 0x000fe40000000f00 */
[----:B------:R-:W-:Y:S02]  /*1a00*/  SHF.L.U32 R48, R0, 0x2, RZ ;  /* 0x0000000200307819 */ /* 0x000fe400000006ff */
[----:B------:R-:W-:Y:S02]  /*1a10*/  @!P5 IADD3 R3, -R3, RZ, RZ ;  /* 0x000000ff0303d210 */ /* 0x000fe40007ffe1ff */
[----:B------:R-:W-:Y:S02]  /*1a20*/  LOP3.LUT R175, R48, 0x7c, RZ, 0xc0, !PT ;  /* 0x0000007c30af7812 */ /* 0x000fe400078ec0ff */
[----:B------:R-:W-:Y:S02]  /*1a30*/  SEL R4, R50, R7, !P0 ;  /* 0x0000000732047207 */ /* 0x000fe40004000000 */
[----:B------:R-:W-:Y:S01]  /*1a40*/  @!P2 IADD3 R55, -R55, RZ, RZ ;  /* 0x000000ff3737a210 */ /* 0x000fe20007ffe1ff */
[--C-:B------:R-:W-:Y:S01]  /*1a50*/  IMAD R20, R20, 0xb0, R175.reuse ;  /* 0x000000b014147824 */ /* 0x100fe200078e02af */
        /* <DEDUP_REMOVED lines=8> */
[----:B------:R-:W-:Y:S01]  /*1ae0*/  SEL R7, R50, R15, !P0 ;  /* 0x0000000f32077207 */ /* 0x000fe20004000000 */
[--C-:B------:R-:W-:Y:S01]  /*1af0*/  IMAD R26, R26, 0xb0, R175.reuse ;  /* 0x000000b01a1a7824 */ /* 0x100fe200078e02af */
[----:B------:R-:W-:Y:S01]  /*1b00*/  SEL R15, R50, R3, !P0 ;  /* 0x00000003320f7207 */ /* 0x000fe20004000000 */
[--C-:B------:R-:W-:Y:S01]  /*1b10*/  IMAD R28, R28, 0xb0, R175.reuse ;  /* 0x000000b01c1c7824 */ /* 0x100fe200078e02af */
[----:B------:R-:W-:Y:S01]  /*1b20*/  LOP3.LUT R70, R2, 0x5c, RZ, 0xfc, !PT ;  /* 0x0000005c02467812 */ /* 0x000fe200078efcff */
[--C-:B------:R-:W-:Y:S01]  /*1b30*/  IMAD R30, R30, 0xb0, R175.reuse ;  /* 0x000000b01e1e7824 */ /* 0x100fe200078e02af */
[----:B------:R-:W-:Y:S01]  /*1b40*/  SEL R18, R50, R9, !P0 ;  /* 0x0000000932127207 */ /* 0x000fe20004000000 */
[--C-:B------:R-:W-:Y:S01]  /*1b50*/  IMAD R32, R32, 0xb0, R175.reuse ;  /* 0x000000b020207824 */ /* 0x100fe200078e02af */
[----:B------:R-:W-:Y:S01]  /*1b60*/  MOV R3, 0x4 ;  /* 0x0000000400037802 */ /* 0x000fe20000000f00 */
[--C-:B------:R-:W-:Y:S01]  /*1b70*/  IMAD R34, R34, 0xb0, R175.reuse ;  /* 0x000000b022227824 */ /* 0x100fe200078e02af */
[----:B------:R-:W-:Y:S01]  /*1b80*/  LOP3.LUT R60, R2, 0x34, RZ, 0xfc, !PT ;  /* 0x00000034023c7812 */ /* 0x000fe200078efcff */
[----:B------:R-:W-:Y:S01]  /*1b90*/  IMAD R18, R18, 0xb0, R175 ;  /* 0x000000b012127824 */ /* 0x000fe200078e02af */
[----:B------:R-:W-:Y:S01]  /*1ba0*/  SEL R5, R50, R11, !P0 ;  /* 0x0000000b32057207 */ /* 0x000fe20004000000 */
[----:B------:R-:W-:Y:S01]  /*1bb0*/  IMAD.WIDE R152, R20, R3, c[0x0][0x168] ;  /* 0x00005a0014987625 */ /* 0x000fe200078e0203 */
[----:B------:R-:W-:-:S02]  /*1bc0*/  SEL R6, R50, R13, !P0 ;  /* 0x0000000d32067207 */ /* 0x000fc40004000000 */
[C---:B------:R-:W-:Y:S01]  /*1bd0*/  SEL R8, R50.reuse, R17, !P0 ;  /* 0x0000001132087207 */ /* 0x040fe20004000000 */
[--C-:B------:R-:W-:Y:S01]  /*1be0*/  IMAD R20, R5, 0xb0, R175.reuse ;  /* 0x000000b005147824 */ /* 0x100fe200078e02af */
[----:B------:R-:W-:Y:S01]  /*1bf0*/  SEL R9, R50, R19, !P0 ;  /* 0x0000001332097207 */ /* 0x000fe20004000000 */
[----:B------:R-:W-:Y:S01]  /*1c00*/  IMAD.WIDE R140, R22, R3, c[0x0][0x168] ;  /* 0x00005a00168c7625 */ /* 0x000fe200078e0203 */
[----:B------:R-:W-:Y:S02]  /*1c10*/  SEL R10, R50, R49, !P0 ;  /* 0x00000031320a7207 */ /* 0x000fe40004000000 */
        /* <DEDUP_REMOVED lines=9> */
[C---:B------:R-:W-:Y:S02]  /*1cb0*/  SEL R16, R50.reuse, R59, !P0 ;  /* 0x0000003b32107207 */ /* 0x040fe40004000000 */
[----:B------:R-:W-:Y:S01]  /*1cc0*/  SEL R17, R50, R61, !P0 ;  /* 0x0000003d32117207 */ /* 0x000fe20004000000 */
[----:B------:R-:W-:Y:S01]  /*1cd0*/  IMAD.WIDE R136, R24, R3, c[0x0][0x168] ;  /* 0x00005a0018887625 */ /* 0x000fe200078e0203 */
[----:B------:R-:W-:Y:S02]  /*1ce0*/  SEL R19, R50, R63, !P0 ;  /* 0x0000003f32137207 */ /* 0x000fe40004000000 */
[----:B------:R-:W-:Y:S01]  /*1cf0*/  LOP3.LUT R49, R2, 0x8, RZ, 0xfc, !PT ;  /* 0x0000000802317812 */ /* 0x000fe200078efcff */
[--C-:B------:R-:W-:Y:S01]  /*1d00*/  IMAD R8, R8, 0xb0, R175.reuse ;  /* 0x000000b008087824 */ /* 0x100fe200078e02af */
[C---:B------:R-:W-:Y:S01]  /*1d10*/  LOP3.LUT R62, R2.reuse, 0x3c, RZ, 0xfc, !PT ;  /* 0x0000003c023e7812 */ /* 0x040fe200078efcff */
[----:B------:R-:W-:Y:S01]  /*1d20*/  IMAD R24, R9, 0xb0, R175 ;  /* 0x000000b009187824 */ /* 0x000fe200078e02af */
[----:B------:R-:W-:Y:S01]  /*1d30*/  LOP3.LUT R50, R2, 0xc, RZ, 0xfc, !PT ;  /* 0x0000000c02327812 */ /* 0x000fe200078efcff */
[----:B------:R-:W-:Y:S01]  /*1d40*/  IMAD.WIDE R116, R26, R3, c[0x0][0x168] ;  /* 0x00005a001a747625 */ /* 0x000fe200078e0203 */
[----:B------:R-:W-:-:S02]  /*1d50*/  LEA R70, R70, R175, 0x7 ;  /* 0x000000af46467211 */ /* 0x000fc400078e38ff */
[----:B------:R-:W-:Y:S01]  /*1d60*/  LOP3.LUT R51, R2, 0x10, RZ, 0xfc, !PT ;  /* 0x0000001002337812 */ /* 0x000fe200078efcff */
[--C-:B------:R-:W-:Y:S01]  /*1d70*/  IMAD R10, R10, 0xb0, R175.reuse ;  /* 0x000000b00a0a7824 */ /* 0x100fe200078e02af */
[----:B------:R-:W-:Y:S01]  /*1d80*/  LOP3.LUT R68, R2, 0x54, RZ, 0xfc, !PT ;  /* 0x0000005402447812 */ /* 0x000fe200078efcff */
[----:B------:R-:W-:Y:S01]  /*1d90*/  IMAD.WIDE R6, R6, R3, c[0x0][0x160] ;  /* 0x0000580006067625 */ /* 0x000fe200078e0203 */
[-C--:B-1----:R-:W-:Y:S02]  /*1da0*/  LEA R83, R2, R175.reuse, 0x7 ;  /* 0x000000af02537211 */ /* 0x082fe400078e38ff */
[----:B------:R-:W-:Y:S01]  /*1db0*/  LEA R60, R60, R175, 0x7 ;  /* 0x000000af3c3c7211 */ /* 0x000fe200078e38ff */
        /* <DEDUP_REMOVED lines=8> */
[-C--:B------:R-:W-:Y:S02]  /*1e40*/  LEA R49, R49, R175.reuse, 0x7 ;  /* 0x000000af31317211 */ /* 0x080fe400078e38ff */
[----:B------:R-:W-:Y:S01]  /*1e50*/  LEA R62, R62, R175, 0x7 ;  /* 0x000000af3e3e7211 */ /* 0x000fe200078e38ff */
[----:B------:R-:W-:Y:S01]  /*1e60*/  IMAD R28, R13, 0xb0, R175 ;  /* 0x000000b00d1c7824 */ /* 0x000fe200078e02af */
[----:B------:R-:W-:Y:S01]  /*1e70*/  LOP3.LUT R54, R2, 0x1c, RZ, 0xfc, !PT ;  /* 0x0000001c02367812 */ /* 0x000fe200078efcff */
[----:B------:R-:W-:Y:S01]  /*1e80*/  IMAD.WIDE R98, R30, R3, c[0x0][0x168] ;  /* 0x00005a001e627625 */ /* 0x000fe200078e0203 */
[----:B------:R-:W-:-:S02]  /*1e90*/  LOP3.LUT R55, R2, 0x20, RZ, 0xfc, !PT ;  /* 0x0000002002377812 */ /* 0x000fc400078efcff */
[----:B------:R-:W-:Y:S01]  /*1ea0*/  LOP3.LUT R56, R2, 0x24, RZ, 0xfc, !PT ;  /* 0x0000002402387812 */ /* 0x000fe200078efcff */
[--C-:B------:R-:W-:Y:S01]  /*1eb0*/  IMAD R14, R14, 0xb0, R175.reuse ;  /* 0x000000b00e0e7824 */ /* 0x100fe200078e02af */
[----:B------:R-:W-:Y:S01]  /*1ec0*/  LOP3.LUT R57, R2, 0x28, RZ, 0xfc, !PT ;  /* 0x0000002802397812 */ /* 0x000fe200078efcff */
[-C--:B------:R-:W-:Y:S01]  /*1ed0*/  IMAD.WIDE R10, R10, R3.reuse, c[0x0][0x160] ;  /* 0x000058000a0a7625 */ /* 0x080fe200078e0203 */
[C---:B------:R-:W-:Y:S02]  /*1ee0*/  LOP3.LUT R58, R2.reuse, 0x2c, RZ, 0xfc, !PT ;  /* 0x0000002c023a7812 */ /* 0x040fe400078efcff */
[C---:B------:R-:W-:Y:S01]  /*1ef0*/  LOP3.LUT R59, R2.reuse, 0x30, RZ, 0xfc, !PT ;  /* 0x00000030023b7812 */ /* 0x040fe200078efcff */
        /* <DEDUP_REMOVED lines=9> */
[----:B------:R-:W-:Y:S01]  /*1f90*/  LOP3.LUT R67, R2, 0x50, RZ, 0xfc, !PT ;  /* 0x0000005002437812 */ /* 0x000fe200078efcff */
[----:B------:R-:W-:Y:S01]  /*1fa0*/  IMAD R36, R36, 0xb0, R175 ;  /* 0x000000b024247824 */ /* 0x000fe200078e02af */
[----:B------:R-:W-:Y:S01]  /*1fb0*/  LOP3.LUT R69, R2, 0x58, RZ, 0xfc, !PT ;  /* 0x0000005802457812 */ /* 0x000fe200078efcff */
[----:B------:R-:W-:Y:S01]  /*1fc0*/  IMAD.WIDE R122, R34, R3, c[0x0][0x168] ;  /* 0x00005a00227a7625 */ /* 0x000fe200078e0203 */
[----:B------:R-:W-:-:S02]  /*1fd0*/  LOP3.LUT R71, R2, 0x60, RZ, 0xfc, !PT ;  /* 0x0000006002477812 */ /* 0x000fc400078efcff */
[C---:B------:R-:W-:Y:S01]  /*1fe0*/  LOP3.LUT R73, R2.reuse, 0x68, RZ, 0xfc, !PT ;  /* 0x0000006802497812 */ /* 0x040fe200078efcff */
[--C-:B------:R-:W-:Y:S01]  /*1ff0*/  IMAD R32, R17, 0xb0, R175.reuse ;  /* 0x000000b011207824 */ /* 0x100fe200078e02af */
[C---:B------:R-:W-:Y:S01]  /*2000*/  LOP3.LUT R74, R2.reuse, 0x6c, RZ, 0xfc, !PT ;  /* 0x0000006c024a7812 */ /* 0x040fe200078efcff */
[--C-:B------:R-:W-:Y:S01]  /*2010*/  IMAD R34, R19, 0xb0, R175.reuse ;  /* 0x000000b013227824 */ /* 0x100fe200078e02af */
[----:B--2---:R-:W-:Y:S01]  /*2020*/  LOP3.LUT R75, R2, 0x70, RZ, 0xfc, !PT ;  /* 0x00000070024b7812 */ /* 0x004fe200078efcff */
[-C--:B------:R-:W-:Y:S01]  /*2030*/  IMAD.WIDE R14, R14, R3.reuse, c[0x0][0x160] ;  /* 0x000058000e0e7625 */ /* 0x080fe200078e0203 */
[C---:B------:R-:W-:Y:S02]  /*2040*/  LOP3.LUT R76, R2.reuse, 0x74, RZ, 0xfc, !PT ;  /* 0x00000074024c7812 */ /* 0x040fe400078efcff */
[----:B---3--:R-:W-:Y:S01]  /*2050*/  LOP3.LUT R77, R2, 0x78, RZ, 0xfc, !PT ;  /* 0x00000078024d7812 */ /* 0x008fe200078efcff */
[----:B------:R-:W-:Y:S01]  /*2060*/  IMAD R40, R40, 0xb0, R175 ;  /* 0x000000b028287824 */ /* 0x000fe200078e02af */
[----:B------:R-:W-:Y:S01]  /*2070*/  LOP3.LUT R78, R2, 0x7c, RZ, 0xfc, !PT ;  /* 0x0000007c024e7812 */ /* 0x000fe200078efcff */
[----:B------:R-:W-:Y:S01]  /*2080*/  IMAD.WIDE R16, R16, R3, c[0x0][0x160] ;  /* 0x0000580010107625 */ /* 0x000fe200078e0203 */
[----:B------:R-:W-:-:S02]  /*2090*/  LEA R50, R50, R175, 0x7 ;  /* 0x000000af32327211 */ /* 0x000fc400078e38ff */
[----:B------:R-:W-:Y:S01]  /*20a0*/  SHF.L.U32 R108, R70, 0x2, RZ ;  /* 0x00000002466c7819 */ /* 0x000fe200000006ff */
[--C-:B------:R-:W-:Y:S01]  /*20b0*/  IMAD R70, R39, 0xb0, R175.reuse ;  /* 0x000000b027467824 */ /* 0x100fe200078e02af */
[----:B------:R-:W-:Y:S01]  /*20c0*/  LEA R51, R51, R175, 0x7 ;  /* 0x000000af33337211 */ /* 0x000fe200078e38ff */
[----:B------:R-:W-:Y:S01]  /*20d0*/  IMAD.WIDE R38, R18, R3, c[0x0][0x160] ;  /* 0x0000580012267625 */ /* 0x000fe200078e0203 */
[----:B------:R-:W-:Y:S01]  /*20e0*/  LEA R68, R68, R175, 0x7 ;  /* 0x000000af44447211 */ /* 0x000fe200078e38ff */
[----:B------:R-:W-:Y:S01]  /*20f0*/  CS2R R18, SRZ ;  /* 0x0000000000127805 */ /* 0x000fe2000001ff00 */
[----:B------:R-:W-:Y:S01]  /*2100*/  SHF.L.U32 R2, R83, 0x2, RZ ;  /* 0x0000000253027819 */ /* 0x000fe200000006ff */
[----:B------:R-:W-:Y:S01]  /*2110*/  IMAD.WIDE R118, R36, R3, c[0x0][0x168] ;  /* 0x00005a0024767625 */ /* 0x000fe200078e0203 */
[----:B------:R-:W-:Y:S02]  /*2120*/  SHF.L.U32 R138, R60, 0x2, RZ ;  /* 0x000000023c8a7819 */ /* 0x000fe400000006ff */
[----:B------:R-:W-:Y:S01]  /*2130*/  LEA R52, R52, R175, 0x7 ;  /* 0x000000af34347211 */ /* 0x000fe200078e38ff */
[--C-:B------:R-:W-:Y:S01]  /*2140*/  IMAD R60, R21, 0xb0, R175.reuse ;  /* 0x000000b0153c7824 */ /* 0x100fe200078e02af */
[----:B------:R-:W-:Y:S01]  /*2150*/  SHF.L.U32 R174, R48, 0x2, RZ ;  /* 0x0000000230ae7819 */ /* 0x000fe200000006ff */
[----:B------:R-:W-:Y:S01]  /*2160*/  IMAD.WIDE R20, R20, R3, c[0x0][0x160] ;  /* 0x0000580014147625 */ /* 0x000fe200078e0203 */
[-C--:B------:R-:W-:Y:S01]  /*2170*/  LEA R53, R53, R175.reuse, 0x7 ;  /* 0x000000af35357211 */ /* 0x080fe200078e38ff */
[----:B------:R1:W-:Y:S01]  /*2180*/  LDGSTS.E.BYPASS.128 [R2], [R4.64] ;  /* 0x0000000004027fae */ /* 0x0003e2000b901c4a */
[-C--:B------:R-:W-:Y:S01]  /*2190*/  LEA R72, R72, R175.reuse, 0x7 ;  /* 0x000000af48487211 */ /* 0x080fe200078e38ff */
[--C-:B------:R-:W-:Y:S01]  /*21a0*/  IMAD R48, R31, 0xb0, R175.reuse ;  /* 0x000000b01f307824 */ /* 0x100fe200078e02af */
[----:B------:R-:W-:Y:S01]  /*21b0*/  SHF.L.U32 R169, R49, 0x2, RZ ;  /* 0x0000000231a97819 */ /* 0x000fe200000006ff */
[----:B------:R2:W-:Y:S01]  /*21c0*/  LDGSTS.E.BYPASS.128 [R174], [R38.64] ;  /* 0x0000000026ae7fae */ /* 0x0005e2000b901c4a */
[----:B------:R-:W-:Y:S01]  /*21d0*/  SHF.L.U32 R132, R62, 0x2, RZ ;  /* 0x000000023e847819 */ /* 0x000fe200000006ff */
[--C-:B------:R-:W-:Y:S01]  /*21e0*/  IMAD R62, R23, 0xb0, R175.reuse ;  /* 0x000000b0173e7824 */ /* 0x100fe200078e02af */
[----:B------:R-:W-:Y:S01]  /*21f0*/  LEA R54, R54, R175, 0x7 ;  /* 0x000000af36367211 */ /* 0x000fe200078e38ff */
[----:B------:R-:W-:Y:S01]  /*2200*/  IMAD.WIDE R22, R22, R3, c[0x0][0x160] ;  /* 0x0000580016167625 */ /* 0x000fe200078e0203 */
[----:B------:R-:W-:Y:S01]  /*2210*/  SHF.L.U32 R168, R50, 0x2, RZ ;  /* 0x0000000232a87819 */ /* 0x000fe200000006ff */
[----:B------:R3:W-:Y:S01]  /*2220*/  LDGSTS.E.BYPASS.128 [R169], [R20.64] ;  /* 0x0000000014a97fae */ /* 0x0007e2000b901c4a */
[----:B------:R-:W-:Y:S01]  /*2230*/  LEA R55, R55, R175, 0x7 ;  /* 0x000000af37377211 */ /* 0x000fe200078e38ff */
[----:B------:R-:W-:Y:S01]  /*2240*/  IMAD.WIDE R30, R30, R3, c[0x0][0x160] ;  /* 0x000058001e1e7625 */ /* 0x000fe200078e0203 */
[-C--:B------:R-:W-:Y:S01]  /*2250*/  LEA R74, R74, R175.reuse, 0x7 ;  /* 0x000000af4a4a7211 */ /* 0x080fe200078e38ff */
[----:B------:R4:W-:Y:S01]  /*2260*/  LDGSTS.E.BYPASS.128 [R168], [R6.64] ;  /* 0x0000000006a87fae */ /* 0x0009e2000b901c4a */
[----:B------:R-:W-:Y:S01]  /*2270*/  SHF.L.U32 R163, R51, 0x2, RZ ;  /* 0x0000000233a37819 */ /* 0x000fe200000006ff */
[--C-:B------:R-:W-:Y:S01]  /*2280*/  IMAD R50, R41, 0xb0, R175.reuse ;  /* 0x000000b029327824 */ /* 0x100fe200078e02af */
[----:B------:R-:W-:Y:S01]  /*2290*/  SHF.L.U32 R114, R68, 0x2, RZ ;  /* 0x0000000244727819 */ /* 0x000fe200000006ff */
[--C-:B------:R-:W-:Y:S01]  /*22a0*/  IMAD R68, R25, 0xb0, R175.reuse ;  /* 0x000000b019447824 */ /* 0x100fe200078e02af */
[----:B------:R-:W-:Y:S01]  /*22b0*/  LEA R56, R56, R175, 0x7 ;  /* 0x000000af38387211 */ /* 0x000fe200078e38ff */
[----:B------:R-:W-:Y:S01]  /*22c0*/  IMAD.WIDE R24, R24, R3, c[0x0][0x160] ;  /* 0x0000580018187625 */ /* 0x000fe200078e0203 */
[----:B------:R-:W-:Y:S01]  /*22d0*/  SHF.L.U32 R162, R52, 0x2, RZ ;  /* 0x0000000234a27819 */ /* 0x000fe200000006ff */
        /* <DEDUP_REMOVED lines=22> */
[-C--:B------:R-:W-:Y:S01]  /*2440*/  IMAD.WIDE R178, R40, R3.reuse, c[0x0][0x168] ;  /* 0x00005a0028b27625 */ /* 0x080fe200078e0203 */
[----:B------:R-:W-:Y:S01]  /*2450*/  SHF.L.U32 R145, R57, 0x2, RZ ;  /* 0x0000000239917819 */ /* 0x000fe200000006ff */
[----:B------:R1:W-:Y:S01]  /*2460*/  LDGSTS.E.BYPASS.128 [R150], [R12.64] ;  /* 0x000000000c967fae */ /* 0x0003e2000b901c4a */
[----:B------:R-:W-:Y:S01]  /*2470*/  SHF.L.U32 R144, R58, 0x2, RZ ;  /* 0x000000023a907819 */ /* 0x000fe200000006ff */
[--C-:B------:R-:W-:Y:S01]  /*2480*/  IMAD R58, R33, 0xb0, R175.reuse ;  /* 0x000000b0213a7824 */ /* 0x100fe200078e02af */
[----:B------:R-:W-:Y:S01]  /*2490*/  SHF.L.U32 R139, R59, 0x2, RZ ;  /* 0x000000023b8b7819 */ /* 0x000fe200000006ff */
[----:B------:R-:W-:Y:S01]  /*24a0*/  IMAD.WIDE R32, R32, R3, c[0x0][0x160] ;  /* 0x0000580020207625 */ /* 0x000fe200078e0203 */
[----:B------:R-:W-:Y:S01]  /*24b0*/  SHF.L.U32 R126, R64, 0x2, RZ ;  /* 0x00000002407e7819 */ /* 0x000fe200000006ff */
[----:B------:R1:W-:Y:S01]  /*24c0*/  LDGSTS.E.BYPASS.128 [R145], [R28.64] ;  /* 0x000000001c917fae */ /* 0x0003e2000b901c4a */
[----:B------:R-:W-:Y:S01]  /*24d0*/  SHF.L.U32 R133, R61, 0x2, RZ ;  /* 0x000000023d857819 */ /* 0x000fe200000006ff */
[--C-:B------:R-:W-:Y:S01]  /*24e0*/  IMAD R64, R37, 0xb0, R175.reuse ;  /* 0x000000b025407824 */ /* 0x100fe200078e02af */
[----:B------:R-:W-:Y:S01]  /*24f0*/  LEA R66, R66, R175, 0x7 ;  /* 0x000000af42427211 */ /* 0x000fe200078e38ff */
[----:B------:R-:W-:Y:S01]  /*2500*/  IMAD.WIDE R36, R34, R3, c[0x0][0x160] ;  /* 0x0000580022247625 */ /* 0x000fe200078e0203 */
[----:B------:R1:W-:Y:S01]  /*2510*/  LDGSTS.E.BYPASS.128 [R144], [R14.64] ;  /* 0x000000000e907fae */ /* 0x0003e2000b901c4a */
[----:B------:R-:W-:Y:S01]  /*2520*/  LEA R63, R63, R175, 0x7 ;  /* 0x000000af3f3f7211 */ /* 0x000fe200078e38ff */
[----:B------:R-:W-:Y:S01]  /*2530*/  CS2R R40, SRZ ;  /* 0x0000000000287805 */ /* 0x000fe2000001ff00 */
[----:B------:R-:W-:Y:S01]  /*2540*/  IMAD R44, R44, 0xb0, R175 ;  /* 0x000000b02c2c7824 */ /* 0x000fe200078e02af */
[----:B------:R1:W-:Y:S01]  /*2550*/  LDGSTS.E.BYPASS.128 [R139], [R30.64] ;  /* 0x000000001e8b7fae */ /* 0x0003e2000b901c4a */
[----:B------:R-:W-:Y:S01]  /*2560*/  IMAD.WIDE R176, R48, R3, c[0x0][0x168] ;  /* 0x00005a0030b07625 */ /* 0x000fe200078e0203 */
[----:B------:R-:W-:-:S02]  /*2570*/  SHF.L.U32 R120, R66, 0x2, RZ ;  /* 0x0000000242787819 */ /* 0x000fc400000006ff */
[----:B------:R1:W-:Y:S01]  /*2580*/  LDGSTS.E.BYPASS.128 [R138], [R16.64] ;  /* 0x00000000108a7fae */ /* 0x0003e2000b901c4a */
[--C-:B------:R-:W-:Y:S01]  /*2590*/  IMAD R54, R45, 0xb0, R175.reuse ;  /* 0x000000b02d367824 */ /* 0x100fe200078e02af */
[----:B------:R-:W-:Y:S01]  /*25a0*/  LEA R65, R65, R175, 0x7 ;  /* 0x000000af41417211 */ /* 0x000fe200078e38ff */
[----:B------:R-:W-:Y:S01]  /*25b0*/  IMAD.WIDE R172, R50, R3, c[0x0][0x168] ;  /* 0x00005a0032ac7625 */ /* 0x000fe200078e0203 */
[----:B------:R1:W-:Y:S01]  /*25c0*/  LDGSTS.E.BYPASS.128 [R133], [R32.64] ;  /* 0x0000000020857fae */ /* 0x0003e2000b901c4a */
[----:B------:R-:W-:Y:S02]  /*25d0*/  LEA R67, R67, R175, 0x7 ;  /* 0x000000af43437211 */ /* 0x000fe400078e38ff */
[--C-:B------:R-:W-:Y:S01]  /*25e0*/  IMAD R46, R46, 0xb0, R175.reuse ;  /* 0x000000b02e2e7824 */ /* 0x100fe200078e02af */
[----:B------:R1:W-:Y:S01]  /*25f0*/  LDGSTS.E.BYPASS.128 [R132], [R36.64] ;  /* 0x0000000024847fae */ /* 0x0003e2000b901c4a */
[----:B------:R-:W-:Y:S01]  /*2600*/  IMAD.WIDE R170, R42, R3, c[0x0][0x168] ;  /* 0x00005a002aaa7625 */ /* 0x000fe200078e0203 */
[----:B------:R-:W-:Y:S01]  /*2610*/  SHF.L.U32 R127, R63, 0x2, RZ ;  /* 0x000000023f7f7819 */ /* 0x000fe200000006ff */
[----:B------:R-:W-:Y:S01]  /*2620*/  CS2R R42, SRZ ;  /* 0x00000000002a7805 */ /* 0x000fe2000001ff00 */
[----:B------:R-:W0:Y:S01]  /*2630*/  LDGDEPBAR ;  /* 0x00000000000079af */ /* 0x000e220000000000 */
[----:B------:R-:W-:Y:S01]  /*2640*/  IMAD R56, R47, 0xb0, R175 ;  /* 0x000000b02f387824 */ /* 0x000fe200078e02af */
[----:B------:R-:W-:Y:S01]  /*2650*/  LEA R69, R69, R175, 0x7 ;  /* 0x000000af45457211 */ /* 0x000fe200078e38ff */
[----:B------:R-:W-:Y:S01]  /*2660*/  IMAD.WIDE R166, R52, R3, c[0x0][0x168] ;  /* 0x00005a0034a67625 */ /* 0x000fe200078e0203 */
[----:B------:R1:W-:Y:S01]  /*2670*/  LDGSTS.E.BYPASS.128 [R2+0x18000], [R178.64] ;  /* 0x18000000b2027fae */ /* 0x0003e2000b901c4a */
[----:B------:R-:W-:-:S02]  /*2680*/  SHF.L.U32 R121, R65, 0x2, RZ ;  /* 0x0000000241797819 */ /* 0x000fc400000006ff */
[----:B------:R-:W-:Y:S01]  /*2690*/  IMAD.WIDE R164, R44, R3, c[0x0][0x168] ;  /* 0x00005a002ca47625 */ /* 0x000fe200078e0203 */
[----:B------:R4:W-:Y:S01]  /*26a0*/  LDGSTS.E.BYPASS.128 [R174+0x18000], [R176.64] ;  /* 0x18000000b0ae7fae */ /* 0x0009e2000b901c4a */
[----:B------:R-:W-:Y:S01]  /*26b0*/  LEA R76, R76, R175, 0x7 ;  /* 0x000000af4c4c7211 */ /* 0x000fe200078e38ff */
[----:B------:R-:W-:Y:S01]  /*26c0*/  CS2R R44, SRZ ;  /* 0x00000000002c7805 */ /* 0x000fe2000001ff00 */
[----:B------:R-:W-:Y:S01]  /*26d0*/  IMAD.WIDE R160, R54, R3, c[0x0][0x168] ;  /* 0x00005a0036a07625 */ /* 0x000fe200078e0203 */
[----:B------:R4:W-:Y:S01]  /*26e0*/  LDGSTS.E.BYPASS.128 [R169+0x18000], [R172.64] ;  /* 0x18000000aca97fae */ /* 0x0009e2000b901c4a */
[----:B------:R-:W-:Y:S02]  /*26f0*/  LEA R71, R71, R175, 0x7 ;  /* 0x000000af47477211 */ /* 0x000fe400078e38ff */
[-C--:B------:R-:W-:Y:S01]  /*2700*/  IMAD.WIDE R158, R46, R3.reuse, c[0x0][0x168] ;  /* 0x00005a002e9e7625 */ /* 0x080fe200078e0203 */
[----:B------:R4:W-:Y:S01]  /*2710*/  LDGSTS.E.BYPASS.128 [R168+0x18000], [R170.64] ;  /* 0x18000000aaa87fae */ /* 0x0009e2000b901c4a */
[----:B------:R-:W-:Y:S01]  /*2720*/  SHF.L.U32 R115, R67, 0x2, RZ ;  /* 0x0000000243737819 */ /* 0x000fe200000006ff */
[----:B------:R-:W-:Y:S01]  /*2730*/  CS2R R46, SRZ ;  /* 0x00000000002e7805 */ /* 0x000fe2000001ff00 */
[----:B------:R-:W-:Y:S01]  /*2740*/  IMAD.WIDE R154, R56, R3, c[0x0][0x168] ;  /* 0x00005a00389a7625 */ /* 0x000fe200078e0203 */
[----:B------:R4:W-:Y:S01]  /*2750*/  LDGSTS.E.BYPASS.128 [R163+0x18000], [R166.64] ;  /* 0x18000000a6a37fae */ /* 0x0009e2000b901c4a */
[----:B------:R-:W-:Y:S01]  /*2760*/  LEA R78, R78, R175, 0x7 ;  /* 0x000000af4e4e7211 */ /* 0x000fe200078e38ff */
[----:B------:R-:W-:Y:S01]  /*2770*/  CS2R R56, SRZ ;  /* 0x0000000000387805 */ /* 0x000fe2000001ff00 */
[----:B------:R-:W-:Y:S01]  /*2780*/  IMAD.WIDE R146, R58, R3, c[0x0][0x168] ;  /* 0x00005a003a927625 */ /* 0x000fe200078e0203 */
[----:B------:R4:W-:Y:S01]  /*2790*/  LDGSTS.E.BYPASS.128 [R162+0x18000], [R164.64] ;  /* 0x18000000a4a27fae */ /* 0x0009e2000b901c4a */
[----:B------:R-:W-:Y:S01]  /*27a0*/  LEA R73, R73, R175, 0x7 ;  /* 0x000000af49497211 */ /* 0x000fe200078e38ff */
[----:B------:R-:W-:Y:S01]  /*27b0*/  CS2R R58, SRZ ;  /* 0x00000000003a7805 */ /* 0x000fe2000001ff00 */
[-C--:B------:R-:W-:Y:S01]  /*27c0*/  IMAD.WIDE R142, R60, R3.reuse, c[0x0][0x168] ;  /* 0x00005a003c8e7625 */ /* 0x080fe200078e0203 */
[----:B------:R4:W-:Y:S01]  /*27d0*/  LDGSTS.E.BYPASS.128 [R157+0x18000], [R160.64] ;  /* 0x18000000a09d7fae */ /* 0x0009e2000b901c4a */
[----:B------:R-:W-:Y:S01]  /*27e0*/  SHF.L.U32 R109, R69, 0x2, RZ ;  /* 0x00000002456d7819 */ /* 0x000fe200000006ff */
[----:B------:R-:W-:Y:S01]  /*27f0*/  CS2R R60, SRZ ;  /* 0x00000000003c7805 */ /* 0x000fe2000001ff00 */
[----:B------:R-:W-:Y:S01]  /*2800*/  IMAD R66, R35, 0xb0, R175 ;  /* 0x000000b023427824 */ /* 0x000fe200078e02af */
[----:B------:R4:W-:Y:S01]  /*2810*/  LDGSTS.E.BYPASS.128 [R156+0x18000], [R158.64] ;  /* 0x180000009e9c7fae */ /* 0x0009e2000b901c4a */
[-C--:B------:R-:W-:Y:S01]  /*2820*/  IMAD.WIDE R134, R62, R3.reuse, c[0x0][0x168] ;  /* 0x00005a003e867625 */ /* 0x080fe200078e0203 */
[----:B------:R-:W-:Y:S01]  /*2830*/  SHF.L.U32 R90, R76, 0x2, RZ ;  /* 0x000000024c5a7819 */ /* 0x000fe200000006ff */
[----:B------:R-:W-:Y:S01]  /*2840*/  CS2R R34, SRZ ;  /* 0x0000000000227805 */ /* 0x000fe2000001ff00 */
[----:B------:R4:W-:Y:S01]  /*2850*/  LDGSTS.E.BYPASS.128 [R151+0x18000], [R154.64] ;  /* 0x180000009a977fae */ /* 0x0009e2000b901c4a */
[----:B------:R-:W-:Y:S01]  /*2860*/  IMAD.WIDE R130, R64, R3, c[0x0][0x168] ;  /* 0x00005a0040827625 */ /* 0x000fe200078e0203 */
[----:B------:R-:W-:Y:S01]  /*2870*/  LEA R75, R75, R175, 0x7 ;  /* 0x000000af4b4b7211 */ /* 0x000fe200078e38ff */
[----:B------:R-:W-:Y:S01]  /*2880*/  CS2R R62, SRZ ;  /* 0x00000000003e7805 */ /* 0x000fe2000001ff00 */
[----:B------:R4:W-:Y:S01]  /*2890*/  LDGSTS.E.BYPASS.128 [R150+0x18000], [R152.64] ;  /* 0x1800000098967fae */ /* 0x0009e2000b901c4a */
[-C--:B------:R-:W-:Y:S01]  /*28a0*/  IMAD.WIDE R128, R66, R3.reuse, c[0x0][0x168] ;  /* 0x00005a0042807625 */ /* 0x080fe200078e0203 */
[----:B------:R-:W-:Y:S01]  /*28b0*/  SHF.L.U32 R103, R71, 0x2, RZ ;  /* 0x0000000247677819 */ /* 0x000fe200000006ff */
[----:B------:R-:W-:Y:S01]  /*28c0*/  CS2R R64, SRZ ;  /* 0x0000000000407805 */ /* 0x000fe2000001ff00 */
[----:B------:R4:W-:Y:S01]  /*28d0*/  LDGSTS.E.BYPASS.128 [R145+0x18000], [R148.64] ;  /* 0x1800000094917fae */ /* 0x0009e2000b901c4a */
[-C--:B------:R-:W-:Y:S01]  /*28e0*/  IMAD.WIDE R124, R68, R3.reuse, c[0x0][0x168] ;  /* 0x00005a00447c7625 */ /* 0x080fe200078e0203 */
[----:B------:R-:W-:Y:S01]  /*28f0*/  SHF.L.U32 R84, R78, 0x2, RZ ;  /* 0x000000024e547819 */ /* 0x000fe200000006ff */
[----:B------:R-:W-:Y:S01]  /*2900*/  CS2R R66, SRZ ;  /* 0x0000000000427805 */ /* 0x000fe2000001ff00 */
[----:B------:R4:W-:Y:S01]  /*2910*/  LDGSTS.E.BYPASS.128 [R144+0x18000], [R146.64] ;  /* 0x1800000092907fae */ /* 0x0009e2000b901c4a */
[----:B------:R-:W-:Y:S01]  /*2920*/  IMAD.WIDE R110, R70, R3, c[0x0][0x168] ;  /* 0x00005a00466e7625 */ /* 0x000fe200078e0203 */
[----:B------:R-:W-:-:S02]  /*2930*/  ISETP.GE.U32.AND P0, PT, R175, 0x30, PT ;  /* 0x00000030af00780c */ /* 0x000fc40003f06070 */
[----:B------:R4:W-:Y:S01]  /*2940*/  LDGSTS.E.BYPASS.128 [R139+0x18000], [R142.64] ;  /* 0x180000008e8b7fae */ /* 0x0009e2000b901c4a */
[--C-:B------:R-:W-:Y:S01]  /*2950*/  IMAD R76, R79, 0xb0, R175.reuse ;  /* 0x000000b04f4c7824 */ /* 0x100fe200078e02af */
[----:B------:R-:W-:Y:S01]  /*2960*/  LEA R77, R77, R175, 0x7 ;  /* 0x000000af4d4d7211 */ /* 0x000fe200078e38ff */
[-C--:B------:R-:W-:Y:S01]  /*2970*/  IMAD.WIDE R106, R72, R3.reuse, c[0x0][0x168] ;  /* 0x00005a00486a7625 */ /* 0x080fe200078e0203 */
[----:B------:R4:W-:Y:S01]  /*2980*/  LDGSTS.E.BYPASS.128 [R138+0x18000], [R140.64] ;  /* 0x180000008c8a7fae */ /* 0x0009e2000b901c4a */
[----:B------:R-:W-:Y:S02]  /*2990*/  SHF.L.U32 R97, R73, 0x2, RZ ;  /* 0x0000000249617819 */ /* 0x000fe400000006ff */
[--C-:B------:R-:W-:Y:S01]  /*29a0*/  IMAD R80, R80, 0xb0, R175.reuse ;  /* 0x000000b050507824 */ /* 0x100fe200078e02af */
[----:B------:R4:W-:Y:S01]  /*29b0*/  LDGSTS.E.BYPASS.128 [R133+0x18000], [R136.64] ;  /* 0x1800000088857fae */ /* 0x0009e2000b901c4a */
[--C-:B------:R-:W-:Y:S01]  /*29c0*/  IMAD R78, R81, 0xb0, R175.reuse ;  /* 0x000000b0514e7824 */ /* 0x100fe200078e02af */
[----:B------:R-:W-:Y:S01]  /*29d0*/  SHF.L.U32 R91, R75, 0x2, RZ ;  /* 0x000000024b5b7819 */ /* 0x000fe200000006ff */
[-C--:B------:R-:W-:Y:S01]  /*29e0*/  IMAD.WIDE R100, R74, R3.reuse, c[0x0][0x168] ;  /* 0x00005a004a647625 */ /* 0x080fe200078e0203 */
[----:B------:R4:W-:Y:S01]  /*29f0*/  LDGSTS.E.BYPASS.128 [R132+0x18000], [R134.64] ;  /* 0x1800000086847fae */ /* 0x0009e2000b901c4a */
[----:B------:R-:W-:Y:S01]  /*2a00*/  SHF.L.U32 R85, R77, 0x2, RZ ;  /* 0x000000024d557819 */ /* 0x000fe200000006ff */
[----:B------:R-:W-:Y:S01]  /*2a10*/  CS2R R72, SRZ ;  /* 0x0000000000487805 */ /* 0x000fe2000001ff00 */
[----:B------:R-:W-:Y:S01]  /*2a20*/  IMAD R82, R82, 0xb0, R175 ;  /* 0x000000b052527824 */ /* 0x000fe200078e02af */
[----:B------:R4:W-:Y:S01]  /*2a30*/  LDGSTS.E.BYPASS.128 [R127+0x18000], [R130.64] ;  /* 0x18000000827f7fae */ /* 0x0009e2000b901c4a */
[----:B------:R-:W-:Y:S01]  /*2a40*/  IMAD.WIDE R94, R76, R3, c[0x0][0x168] ;  /* 0x00005a004c5e7625 */ /* 0x000fe200078e0203 */
[----:B------:R-:W-:-:S02]  /*2a50*/  CS2R R74, SRZ ;  /* 0x00000000004a7805 */ /* 0x000fc4000001ff00 */
[----:B------:R4:W-:Y:S01]  /*2a60*/  LDGSTS.E.BYPASS.128 [R126+0x18000], [R128.64] ;  /* 0x18000000807e7fae */ /* 0x0009e2000b901c4a */
[----:B------:R-:W-:-:S03]  /*2a70*/  IMAD.WIDE R92, R80, R3, c[0x0][0x168] ;  /* 0x00005a00505c7625 */ /* 0x000fc600078e0203 */
[----:B------:R4:W-:Y:S01]  /*2a80*/  LDGSTS.E.BYPASS.128 [R121+0x18000], [R124.64] ;  /* 0x180000007c797fae */ /* 0x0009e2000b901c4a */
[----:B------:R-:W-:-:S03]  /*2a90*/  IMAD.WIDE R88, R78, R3, c[0x0][0x168] ;  /* 0x00005a004e587625 */ /* 0x000fc600078e0203 */
[----:B------:R4:W-:Y:S01]  /*2aa0*/  LDGSTS.E.BYPASS.128 [R120+0x18000], [R122.64] ;  /* 0x180000007a787fae */ /* 0x0009e2000b901c4a */
[----:B------:R-:W-:Y:S01]  /*2ab0*/  IMAD.WIDE R86, R82, R3, c[0x0][0x168] ;  /* 0x00005a0052567625 */ /* 0x000fe200078e0203 */
[----:B------:R-:W-:Y:S02]  /*2ac0*/  MOV R3, 0x2 ;  /* 0x0000000200037802 */ /* 0x000fe40000000f00 */
[----:B------:R4:W-:Y:S04]  /*2ad0*/  LDGSTS.E.BYPASS.128 [R115+0x18000], [R118.64] ;  /* 0x1800000076737fae */ /* 0x0009e8000b901c4a */
        /* <DEDUP_REMOVED lines=11> */
[----:B------:R-:W0:Y:S04]  /*2b90*/  LDGDEPBAR ;  /* 0x00000000000079af */ /* 0x000e280000000000 */
[----:B------:R-:W-:Y:S06]  /*2ba0*/  BAR.SYNC 0x0 ;  /* 0x0000000000007b1d */ /* 0x000fec0000000000 */
[----:B------:R-:W-:Y:S01]  /*2bb0*/  @!PT LDS RZ, [RZ] ;  /* 0x00000000fffff984 */ /* 0x000fe20000000800 */
[----:B------:R-:W-:Y:S01]  /*2bc0*/  @!PT LDS RZ, [RZ] ;  /* 0x00000000fffff984 */ /* 0x000fe20000000800 */
[----:B------:R-:W-:Y:S01]  /*2bd0*/  @!PT LDS RZ, [RZ] ;  /* 0x00000000fffff984 */ /* 0x000fe20000000800 */
[----:B------:R1:W-:Y:S04]  /*2be0*/  LDGSTS.E.BYPASS.128 [R2+0x8000], [R4.64+0x200], !P0 ;  /* 0x0800020004027fae */ /* 0x0003e8000c101c4a */
        /* <DEDUP_REMOVED lines=15> */
[----:B------:R-:W0:Y:S04]  /*2ce0*/  LDGDEPBAR ;  /* 0x00000000000079af */ /* 0x000e280000000000 */
        /* <DEDUP_REMOVED lines=33> */
[----:B------:R-:W-:Y:S06]  /*2f00*/  BAR.SYNC 0x0 ;  /* 0x0000000000007b1d */ /* 0x000fec0000000000 */
[----:B------:R-:W-:Y:S01]  /*2f10*/  @!PT LDS RZ, [RZ] ;  /* 0x00000000fffff984 */ /* 0x000fe20000000800 */
[----:B------:R-:W-:Y:S01]  /*2f20*/  @!PT LDS RZ, [RZ] ;  /* 0x00000000fffff984 */ /* 0x000fe20000000800 */
[----:B------:R-:W-:Y:S01]  /*2f30*/  @!PT LDS RZ, [RZ] ;  /* 0x00000000fffff984 */ /* 0x000fe20000000800 */
[----:B------:R1:W-:Y:S04]  /*2f40*/  LDGSTS.E.BYPASS.128 [R2+0x10000], [R4.64+0x400], !PT ;  /* 0x1000040004027fae */ /* 0x0003e8000f901c4a */
        /* <DEDUP_REMOVED lines=14> */
[----:B------:R-:W-:Y:S04]  /*3030*/  STL [R1+0x234], R174 ;  /* 0x000234ae01007387 */ /* 0x000fe80000100800 */
[----:B------:R1:W-:Y:S04]  /*3040*/  LDGSTS.E.BYPASS.128 [R132+0x10000], [R36.64+0x400], !PT ;  /* 0x1000040024847fae */ /* 0x0003e8000f901c4a */
[----:B------:R-:W-:Y:S04]  /*3050*/  STL [R1+0x230], R169 ;  /* 0x000230a901007387 */ /* 0x000fe80000100800 */
[----:B------:R-:W0:Y:S04]  /*3060*/  LDGDEPBAR ;  /* 0x00000000000079af */ /* 0x000e280000000000 */
[----:B------:R-:W-:Y:S04]  /*3070*/  STL [R1+0x22c], R168 ;  /* 0x00022ca801007387 */ /* 0x000fe80000100800 */
[----:B------:R1:W-:Y:S04]  /*3080*/  LDGSTS.E.BYPASS.128 [R2+0x38000], [R178.64+0x400], !PT ;  /* 0x38000400b2027fae */ /* 0x0003e8000f901c4a */
[----:B------:R-:W-:Y:S04]  /*3090*/  STL [R1+0x228], R163 ;  /* 0x000228a301007387 */ /* 0x000fe80000100800 */
[----:B------:R4:W-:Y:S04]  /*30a0*/  LDGSTS.E.BYPASS.128 [R174+0x38000], [R176.64+0x400], !PT ;  /* 0x38000400b0ae7fae */ /* 0x0009e8000f901c4a */
[----:B------:R-:W-:Y:S01]  /*30b0*/  STL [R1+0x224], R162 ;  /* 0x000224a201007387 */ /* 0x000fe20000100800 */
[----:B-1----:R-:W-:-:S03]  /*30c0*/  SHF.L.U32 R2, R0, 0x4, RZ ;  /* 0x0000000400027819 */ /* 0x002fc600000006ff */
[----:B------:R4:W-:Y:S01]  /*30d0*/  LDGSTS.E.BYPASS.128 [R169+0x38000], [R172.64+0x400], !PT ;  /* 0x38000400aca97fae */ /* 0x0009e2000f901c4a */
[----:B------:R-:W-:-:S03]  /*30e0*/  LOP3.LUT R2, R2, 0x1e00, RZ, 0xc0, !PT ;  /* 0x00001e0002027812 */ /* 0x000fc600078ec0ff */
[----:B------:R-:W-:Y:S04]  /*30f0*/  STL [R1+0x220], R157 ;  /* 0x0002209d01007387 */ /* 0x000fe80000100800 */
[----:B------:R4:W-:Y:S04]  /*3100*/  LDGSTS.E.BYPASS.128 [R168+0x38000], [R170.64+0x400], !PT ;  /* 0x38000400aaa87fae */ /* 0x0009e8000f901c4a */
        /* <DEDUP_REMOVED lines=36> */
[----:B------:R1:W-:Y:S04]  /*3350*/  STL [R1+0x254], R102 ;  /* 0x0002546601007387 */ /* 0x0003e80000100800 */
        /* <DEDUP_REMOVED lines=9> */
[----:B------:R-:W-:Y:S01]  /*33f0*/  STL [R1+0x240], R85 ;  /* 0x0002405501007387 */ /* 0x000fe20000100800 */
[----:B-1----:R-:W-:-:S03]  /*3400*/  CS2R R102, SRZ ;  /* 0x0000000000667805 */ /* 0x002fc6000001ff00 */
[----:B------:R4:W-:Y:S04]  /*3410*/  LDGSTS.E.BYPASS.128 [R96+0x38000], [R98.64+0x400], !PT ;  /* 0x3800040062607fae */ /* 0x0009e8000f901c4a */
[----:B------:R-:W-:Y:S04]  /*3420*/  STL [R1+0x23c], R84 ;  /* 0x00023c5401007387 */ /* 0x000fe80000100800 */
[----:B------:R4:W-:Y:S04]  /*3430*/  LDGSTS.E.BYPASS.128 [R91+0x38000], [R94.64+0x400], !PT ;  /* 0x380004005e5b7fae */ /* 0x0009e8000f901c4a */
[----:B------:R-:W-:Y:S04]  /*3440*/  STL.64 [R1+0x178], R178 ;  /* 0x000178b201007387 */ /* 0x000fe80000100a00 */
[----:B------:R4:W-:Y:S04]  /*3450*/  LDGSTS.E.BYPASS.128 [R90+0x38000], [R92.64+0x400], !PT ;  /* 0x380004005c5a7fae */ /* 0x0009e8000f901c4a */
[----:B------:R-:W-:Y:S04]  /*3460*/  STL.64 [R1+0x170], R176 ;  /* 0x000170b001007387 */ /* 0x000fe80000100a00 */
[----:B------:R4:W-:Y:S04]  /*3470*/  LDGSTS.E.BYPASS.128 [R85+0x38000], [R88.64+0x400], !PT ;  /* 0x3800040058557fae */ /* 0x0009e8000f901c4a */
[----:B------:R-:W-:Y:S04]  /*3480*/  STL.64 [R1+0x168], R172 ;  /* 0x000168ac01007387 */ /* 0x000fe80000100a00 */
[----:B------:R4:W-:Y:S04]  /*3490*/  LDGSTS.E.BYPASS.128 [R84+0x38000], [R86.64+0x400], !PT ;  /* 0x3800040056547fae */ /* 0x0009e8000f901c4a */
[----:B------:R-:W-:Y:S04]  /*34a0*/  STL.64 [R1+0x160], R170 ;  /* 0x000160aa01007387 */ /* 0x000fe80000100a00 */
[----:B------:R-:W0:Y:S04]  /*34b0*/  LDGDEPBAR ;  /* 0x00000000000079af */ /* 0x000e280000000000 */
[----:B------:R-:W-:Y:S04]  /*34c0*/  STL.64 [R1+0x158], R166 ;  /* 0x000158a601007387 */ /* 0x000fe80000100a00 */
[----:B------:R-:W-:Y:S04]  /*34d0*/  STL.64 [R1+0x150], R164 ;  /* 0x000150a401007387 */ /* 0x000fe80000100a00 */
[----:B------:R-:W-:Y:S04]  /*34e0*/  STL.64 [R1+0x148], R160 ;  /* 0x000148a001007387 */ /* 0x000fe80000100a00 */
[----:B------:R-:W-:Y:S04]  /*34f0*/  STL.64 [R1+0x140], R158 ;  /* 0x0001409e01007387 */ /* 0x000fe80000100a00 */
[----:B------:R-:W-:Y:S04]  /*3500*/  STL.64 [R1+0x138], R154 ;  /* 0x0001389a01007387 */ /* 0x000fe80000100a00 */
[----:B------:R-:W-:Y:S01]  /*3510*/  STL.64 [R1+0x130], R152 ;  /* 0x0001309801007387 */ /* 0x000fe20000100a00 */
[----:B------:R-:W-:-:S04]  /*3520*/  DEPBAR.LE SB0, 0x4 ;  /* 0x000081000000791a */ /* 0x000fc80000000000 */
[----:B------:R-:W-:Y:S04]  /*3530*/  STL.64 [R1+0x128], R148 ;  /* 0x0001289401007387 */ /* 0x000fe80000100a00 */
        /* <DEDUP_REMOVED lines=15> */
[----:B------:R2:W-:Y:S04]  /*3630*/  STL.64 [R1+0xa8], R100 ;  /* 0x0000a86401007387 */ /* 0x0005e80000100a00 */
[----:B------:R-:W-:Y:S04]  /*3640*/  STL.64 [R1+0xa0], R98 ;  /* 0x0000a06201007387 */ /* 0x000fe80000100a00 */
[----:B------:R-:W-:Y:S04]  /*3650*/  STL.64 [R1+0x98], R94 ;  /* 0x0000985e01007387 */ /* 0x000fe80000100a00 */
[----:B------:R-:W-:Y:S01]  /*3660*/  STL.64 [R1+0x90], R92 ;  /* 0x0000905c01007387 */ /* 0x000fe20000100a00 */
[----:B--2---:R-:W-:-:S03]  /*3670*/  CS2R R100, SRZ ;  /* 0x0000000000647805 */ /* 0x004fc6000001ff00 */
[----:B------:R-:W-:Y:S04]  /*3680*/  STL.64 [R1+0x88], R88 ;  /* 0x0000885801007387 */ /* 0x000fe80000100a00 */
[----:B------:R-:W-:Y:S04]  /*3690*/  STL.64 [R1+0x80], R86 ;  /* 0x0000805601007387 */ /* 0x000fe80000100a00 */
[----:B------:R-:W-:Y:S04]  /*36a0*/  STL.64 [R1+0x1f8], R4 ;  /* 0x0001f80401007387 */ /* 0x000fe80000100a00 */
[----:B------:R1:W-:Y:S04]  /*36b0*/  STL.64 [R1+0x1f0], R38 ;  /* 0x0001f02601007387 */ /* 0x0003e80000100a00 */
[----:B------:R3:W-:Y:S04]  /*36c0*/  STL.64 [R1+0x1e8], R20 ;  /* 0x0001e81401007387 */ /* 0x0007e80000100a00 */
[----:B------:R-:W-:Y:S04]  /*36d0*/  STL.64 [R1+0x1e0], R6 ;  /* 0x0001e00601007387 */ /* 0x000fe80000100a00 */
[----:B------:R5:W-:Y:S01]  /*36e0*/  STL.64 [R1+0x1d8], R22 ;  /* 0x0001d81601007387 */ /* 0x000be20000100a00 */
[----:B-1----:R-:W-:-:S03]  /*36f0*/  CS2R R38, SRZ ;  /* 0x0000000000267805 */ /* 0x002fc6000001ff00 */
[----:B------:R1:W-:Y:S01]  /*3700*/  STL.64 [R1+0x1d0], R8 ;  /* 0x0001d00801007387 */ /* 0x0003e20000100a00 */
[----:B---3--:R-:W-:-:S03]  /*3710*/  CS2R R20, SRZ ;  /* 0x0000000000147805 */ /* 0x008fc6000001ff00 */
[----:B------:R2:W-:Y:S04]  /*3720*/  STL.64 [R1+0x1c8], R24 ;  /* 0x0001c81801007387 */ /* 0x0005e80000100a00 */
[----:B------:R3:W-:Y:S01]  /*3730*/  STL.64 [R1+0x1c0], R10 ;  /* 0x0001c00a01007387 */ /* 0x0007e20000100a00 */
[----:B-----5:R-:W-:-:S03]  /*3740*/  CS2R R22, SRZ ;  /* 0x0000000000167805 */ /* 0x020fc6000001ff00 */
[----:B------:R5:W-:Y:S01]  /*3750*/  STL.64 [R1+0x1b8], R26 ;  /* 0x0001b81a01007387 */ /* 0x000be20000100a00 */
[----:B-1----:R-:W-:-:S03]  /*3760*/  CS2R R8, SRZ ;  /* 0x0000000000087805 */ /* 0x002fc6000001ff00 */
[----:B------:R1:W-:Y:S01]  /*3770*/  STL.64 [R1+0x1b0], R12 ;  /* 0x0001b00c01007387 */ /* 0x0003e20000100a00 */
[----:B--2---:R-:W-:-:S03]  /*3780*/  CS2R R24, SRZ ;  /* 0x0000000000187805 */ /* 0x004fc6000001ff00 */
[----:B------:R2:W-:Y:S01]  /*3790*/  STL.64 [R1+0x1a8], R28 ;  /* 0x0001a81c01007387 */ /* 0x0005e20000100a00 */
[----:B---3--:R-:W-:-:S03]  /*37a0*/  CS2R R10, SRZ ;  /* 0x00000000000a7805 */ /* 0x008fc6000001ff00 */
        /* <DEDUP_REMOVED lines=9> */
[----:B-----5:R-:W-:Y:S01]  /*3840*/  CS2R R30, SRZ ;  /* 0x00000000001e7805 */ /* 0x020fe2000001ff00 */
[----:B-1----:R-:W-:Y:S01]  /*3850*/  CS2R R16, SRZ ;  /* 0x0000000000107805 */ /* 0x002fe2000001ff00 */
[----:B--2---:R-:W-:Y:S01]  /*3860*/  CS2R R32, SRZ ;  /* 0x0000000000207805 */ /* 0x004fe2000001ff00 */
[----:B---3--:R-:W-:Y:S01]  /*3870*/  CS2R R36, SRZ ;  /* 0x0000000000247805 */ /* 0x008fe2000001ff00 */
[----:B----4-:R-:W-:Y:S06]  /*3880*/  BAR.SYNC 0x0 ;  /* 0x0000000000007b1d */ /* 0x010fec0000000000 */
.L_x_1:
[----:B------:R-:W1:Y:S04]  /*3890*/  S2R R0, SR_TID.X ;  /* 0x0000000000007919 */ /* 0x000e680000002100 */
[----:B------:R-:W-:Y:S04]  /*38a0*/  LDS.128 R84, [R2.X4+UR4] ;  /* 0x0000000402547984 */ /* 0x000fe80008004c00 */
[----:B------:R-:W-:Y:S04]  /*38b0*/  LDS.128 R68, [R2.X4+UR4+0x200] ;  /* 0x0002000402447984 */ /* 0x000fe80008004c00 */
[----:B------:R-:W-:Y:S04]  /*38c0*/  LDS.128 R92, [R2.X4+UR4+0x400] ;  /* 0x00040004025c7984 */ /* 0x000fe80008004c00 */
[----:B------:R-:W-:Y:S04]  /*38d0*/  LDS.128 R88, [R2.X4+UR4+0x600] ;  /* 0x0006000402587984 */ /* 0x000fe80008004c00 */
[----:B------:R-:W-:Y:S01]  /*38e0*/  LDS.128 R116, [R2.X4+UR4+0x6400] ;  /* 0x0064000402747984 */ /* 0x000fe20008004c00 */
[----:B-1----:R-:W-:-:S03]  /*38f0*/  SHF.L.U32 R0, R0, 0x2, RZ ;  /* 0x0000000200007819 */ /* 0x002fc600000006ff */
[----:B------:R-:W-:Y:S01]  /*3900*/  LDS.128 R124, [R2.X4+UR4+0x20c0] ;  /* 0x0020c004027c7984 */ /* 0x000fe20008004c00 */
[----:B------:R-:W-:-:S03]  /*3910*/  LOP3.LUT R0, R0, 0x7c, RZ, 0xc0, !PT ;  /* 0x0000007c00007812 */ /* 0x000fc600078ec0ff */
[----:B------:R-:W-:Y:S01]  /*3920*/  LDS.128 R148, [R2.X4+UR4+0x26f0] ;  /* 0x0026f00402947984 */ /* 0x000fe20008004c00 */
[----:B------:R-:W-:-:S03]  /*3930*/  LEA R80, R0, UR8, 0x9 ;  /* 0x0000000800507c11 */ /* 0x000fc6000f8e48ff */
[----:B------:R-:W-:Y:S04]  /*3940*/  LDS.128 R136, [R2.X4+UR4+0x4540] ;  /* 0x0045400402887984 */ /* 0x000fe80008004c00 */
[----:B------:R-:W1:Y:S04]  /*3950*/  LDS.128 R4, [R80+0x200] ;  /* 0x0002000050047984 */ /* 0x000e680000000c00 */
[----:B------:R-:W2:Y:S04]  /*3960*/  LDS.128 R108, [R80] ;  /* 0x00000000506c7984 */ /* 0x000ea80000000c00 */
[----:B------:R-:W3:Y:S04]  /*3970*/  LDS.128 R52, [R80+0x400] ;  /* 0x0004000050347984 */ /* 0x000ee80000000c00 */
[----:B------:R-:W4:Y:S04]  /*3980*/  LDS.128 R48, [R80+0x600] ;  /* 0x0006000050307984 */ /* 0x000f280000000c00 */
[----:B------:R-:W-:Y:S04]  /*3990*/  LDS.128 R112, [R80+0x10] ;  /* 0x0000100050707984 */ /* 0x000fe80000000c00 */
[----:B------:R-:W-:Y:S04]  /*39a0*/  LDS.128 R172, [R80+0x7d0] ;  /* 0x0007d00050ac7984 */ /* 0x000fe80000000c00 */
[----:B------:R-:W-:Y:S04]  /*39b0*/  LDS.128 R168, [R80+0x5d0] ;  /* 0x0005d00050a87984 */ /* 0x000fe80000000c00 */
[----:B------:R-:W-:Y:S04]  /*39c0*/  LDS.128 R196, [R2.X4+UR4+0x41d0] ;  /* 0x0041d00402c47984 */ /* 0x000fe80008004c00 */
[----:B------:R-:W-:Y:S04]  /*39d0*/  LDS.128 R200, [R2.X4+UR4+0x43d0] ;  /* 0x0043d00402c87984 */ /* 0x000fe80008004c00 */
[----:B------:R-:W-:Y:S01]  /*39e0*/  LDS.128 R204, [R2.X4+UR4+0x45d0] ;  /* 0x0045d00402cc7984 */ /* 0x000fe20008004c00 */
[----:B-1----:R-:W-:-:S03]  /*39f0*/  FFMA R0, R84, R4, R229 ;  /* 0x0000000454007223 */ /* 0x002fc600000000e5 */
[----:B------:R-:W-:Y:S01]  /*3a00*/  LDS.128 R208, [R2.X4+UR4+0x47d0] ;  /* 0x0047d00402d07984 */ /* 0x000fe20008004c00 */
[-C--:B--2---:R-:W-:Y:S01]  /*3a10*/  FFMA R228, R84, R108.reuse, R228 ;  /* 0x0000006c54e47223 */ /* 0x084fe200000000e4 */
[C---:B------:R-:W-:Y:S01]  /*3a20*/  FFMA R79, R85.reuse, R5, R0 ;  /* 0x00000005554f7223 */ /* 0x040fe20000000000 */
[-C--:B------:R-:W-:Y:S01]  /*3a30*/  FFMA R64, R92, R108.reuse, R64 ;  /* 0x0000006c5c407223 */ /* 0x080fe20000000040 */
[----:B------:R-:W-:Y:S01]  /*3a40*/  FFMA R60, R88, R108, R60 ;  /* 0x0000006c583c7223 */ /* 0x000fe2000000003c */
[C---:B------:R-:W-:Y:S01]  /*3a50*/  FFMA R81, R85.reuse, R109, R228 ;  /* 0x0000006d55517223 */ /* 0x040fe200000000e4 */
[----:B---3--:R-:W-:Y:S01]  /*3a60*/  FFMA R230, R84, R52, R230 ;  /* 0x0000003454e67223 */ /* 0x008fe200000000e6 */
[----:B------:R-:W-:Y:S01]  /*3a70*/  FFMA R0, R86, R6, R79 ;  /* 0x0000000656007223 */ /* 0x000fe2000000004f */
[----:B------:R-:W-:Y:S01]  /*3a80*/  FFMA R102, R68, R52, R102 ;  /* 0x0000003444667223 */ /* 0x000fe20000000066 */
[----:B----4-:R-:W-:Y:S01]  /*3a90*/  FFMA R84, R84, R48, R231 ;  /* 0x0000003054547223 */ /* 0x010fe200000000e7 */
[----:B------:R-:W-:Y:S01]  /*3aa0*/  FFMA R76, R86, R110, R81 ;  /* 0x0000006e564c7223 */ /* 0x000fe20000000051 */
[----:B------:R-:W-:Y:S01]  /*3ab0*/  FFMA R77, R85, R53, R230 ;  /* 0x00000035554d7223 */ /* 0x000fe200000000e6 */
[----:B------:R-:W-:Y:S01]  /*3ac0*/  FFMA R107, R87, R7, R0 ;  /* 0x00000007576b7223 */ /* 0x000fe20000000000 */
[----:B------:R-:W-:Y:S01]  /*3ad0*/  FFMA R85, R85, R49, R84 ;  /* 0x0000003155557223 */ /* 0x000fe20000000054 */
[----:B------:R-:W-:Y:S01]  /*3ae0*/  FFMA R121, R87, R111, R76 ;  /* 0x0000006f57797223 */ /* 0x000fe2000000004c */
[C---:B------:R-:W-:Y:S01]  /*3af0*/  FFMA R76, R68.reuse, R48, R103 ;  /* 0x00000030444c7223 */ /* 0x040fe20000000067 */
[C---:B------:R-:W-:Y:S01]  /*3b00*/  FFMA R0, R68.reuse, R4, R101 ;  /* 0x0000000444007223 */ /* 0x040fe20000000065 */
[----:B------:R-:W-:Y:S01]  /*3b10*/  FFMA R68, R68, R108, R100 ;  /* 0x0000006c44447223 */ /* 0x000fe20000000064 */
[C---:B------:R-:W-:Y:S01]  /*3b20*/  FFMA R120, R86.reuse, R54, R77 ;  /* 0x0000003656787223 */ /* 0x040fe2000000004d */
[-C--:B------:R-:W-:Y:S01]  /*3b30*/  FFMA R86, R86, R50.reuse, R85 ;  /* 0x0000003256567223 */ /* 0x080fe20000000055 */
[C---:B------:R-:W-:Y:S01]  /*3b40*/  FFMA R81, R69.reuse, R53, R102 ;  /* 0x0000003545517223 */ /* 0x040fe20000000066 */
[C---:B------:R-:W-:Y:S01]  /*3b50*/  FFMA R83, R69.reuse, R49, R76 ;  /* 0x0000003145537223 */ /* 0x040fe2000000004c */
[C---:B------:R-:W-:Y:S01]  /*3b60*/  FFMA R85, R69.reuse, R5, R0 ;  /* 0x0000000545557223 */ /* 0x040fe20000000000 */
[----:B------:R-:W-:Y:S01]  /*3b70*/  FFMA R69, R69, R109, R68 ;  /* 0x0000006d45457223 */ /* 0x000fe20000000044 */
[----:B------:R-:W1:Y:S01]  /*3b80*/  LDS.128 R76, [R2.X4+UR4+0x2000] ;  /* 0x00200004024c7984 */ /* 0x000e620008004c00 */
[----:B------:R-:W-:Y:S01]  /*3b90*/  FFMA R68, R70, R50, R83 ;  /* 0x0000003246447223 */ /* 0x000fe20000000053 */
[----:B------:R-:W-:Y:S01]  /*3ba0*/  FFMA R66, R92, R52, R66 ;  /* 0x000000345c427223 */ /* 0x000fe20000000042 */
[C---:B------:R-:W-:Y:S01]  /*3bb0*/  FFMA R0, R70.reuse, R110, R69 ;  /* 0x0000006e46007223 */ /* 0x040fe20000000045 */
[----:B------:R-:W-:Y:S01]  /*3bc0*/  FFMA R82, R70, R54, R81 ;  /* 0x0000003646527223 */ /* 0x000fe20000000051 */
[C---:B------:R-:W-:Y:S01]  /*3bd0*/  FFMA R81, R71.reuse, R51, R68 ;  /* 0x0000003347517223 */ /* 0x040fe20000000044 */
[C---:B------:R-:W-:Y:S01]  /*3be0*/  FFMA R68, R92.reuse, R48, R67 ;  /* 0x000000305c447223 */ /* 0x040fe20000000043 */
[----:B------:R-:W-:Y:S01]  /*3bf0*/  FFMA R83, R71, R111, R0 ;  /* 0x0000006f47537223 */ /* 0x000fe20000000000 */
[----:B------:R-:W-:Y:S01]  /*3c00*/  FFMA R0, R92, R4, R65 ;  /* 0x000000045c007223 */ /* 0x000fe20000000041 */
[----:B------:R-:W-:Y:S01]  /*3c10*/  FFMA R106, R70, R6, R85 ;  /* 0x00000006466a7223 */ /* 0x000fe20000000055 */
[----:B------:R-:W-:Y:S01]  /*3c20*/  FFMA R65, R93, R53, R66 ;  /* 0x000000355d417223 */ /* 0x000fe20000000042 */
[----:B------:R-:W-:Y:S01]  /*3c30*/  FFMA R82, R71, R55, R82 ;  /* 0x0000003747527223 */ /* 0x000fe20000000052 */
[----:B------:R-:W-:Y:S01]  /*3c40*/  FFMA R85, R93, R5, R0 ;  /* 0x000000055d557223 */ /* 0x000fe20000000000 */
[----:B------:R-:W-:Y:S01]  /*3c50*/  FFMA R106, R71, R7, R106 ;  /* 0x00000007476a7223 */ /* 0x000fe2000000006a */
[C---:B------:R-:W-:Y:S01]  /*3c60*/  FFMA R67, R93.reuse, R49, R68 ;  /* 0x000000315d437223 */ /* 0x040fe20000000044 */
[----:B------:R-:W-:Y:S01]  /*3c70*/  FFMA R0, R94, R54, R65 ;  /* 0x000000365e007223 */ /* 0x000fe20000000041 */
[----:B------:R-:W2:Y:S01]  /*3c80*/  LDS.128 R68, [R2.X4+UR4+0x2200] ;  /* 0x0022000402447984 */ /* 0x000ea20008004c00 */
[----:B------:R-:W-:Y:S01]  /*3c90*/  FFMA R93, R93, R109, R64 ;  /* 0x0000006d5d5d7223 */ /* 0x000fe20000000040 */
[C---:B------:R-:W-:Y:S01]  /*3ca0*/  FFMA R62, R88.reuse, R52, R62 ;  /* 0x00000034583e7223 */ /* 0x040fe2000000003e */
[----:B------:R-:W-:Y:S01]  /*3cb0*/  FFMA R99, R95, R55, R0 ;  /* 0x000000375f637223 */ /* 0x000fe20000000000 */
[C---:B------:R-:W-:Y:S01]  /*3cc0*/  FFMA R64, R88.reuse, R48, R63 ;  /* 0x0000003058407223 */ /* 0x040fe2000000003f */
[----:B------:R-:W-:Y:S01]  /*3cd0*/  FFMA R0, R88, R4, R61 ;  /* 0x0000000458007223 */ /* 0x000fe2000000003d */
[C---:B------:R-:W-:Y:S01]  /*3ce0*/  FFMA R98, R94.reuse, R50, R67 ;  /* 0x000000325e627223 */ /* 0x040fe20000000043 */
[C---:B------:R-:W-:Y:S01]  /*3cf0*/  FFMA R104, R94.reuse, R110, R93 ;  /* 0x0000006e5e687223 */ /* 0x040fe2000000005d */
[----:B------:R-:W-:Y:S01]  /*3d00*/  FFMA R94, R94, R6, R85 ;  /* 0x000000065e5e7223 */ /* 0x000fe20000000055 */
[C---:B------:R-:W-:Y:S01]  /*3d10*/  FFMA R65, R89.reuse, R53, R62 ;  /* 0x0000003559417223 */ /* 0x040fe2000000003e */
[C---:B------:R-:W-:Y:S01]  /*3d20*/  FFMA R67, R89.reuse, R49, R64 ;  /* 0x0000003159437223 */ /* 0x040fe20000000040 */
[C---:B------:R-:W-:Y:S01]  /*3d30*/  FFMA R85, R89.reuse, R5, R0 ;  /* 0x0000000559557223 */ /* 0x040fe20000000000 */
[----:B------:R-:W-:Y:S01]  /*3d40*/  FFMA R89, R89, R109, R60 ;  /* 0x0000006d59597223 */ /* 0x000fe2000000003c */
[C---:B------:R-:W-:Y:S01]  /*3d50*/  FFMA R0, R90.reuse, R54, R65 ;  /* 0x000000365a007223 */ /* 0x040fe20000000041 */
[----:B------:R-:W3:Y:S01]  /*3d60*/  LDS.128 R60, [R2.X4+UR4+0x2400] ;  /* 0x00240004023c7984 */ /* 0x000ee20008004c00 */
[C---:B------:R-:W-:Y:S01]  /*3d70*/  FFMA R98, R95.reuse, R51, R98 ;  /* 0x000000335f627223 */ /* 0x040fe20000000062 */
[C---:B------:R-:W-:Y:S01]  /*3d80*/  FFMA R104, R95.reuse, R111, R104 ;  /* 0x0000006f5f687223 */ /* 0x040fe20000000068 */
[----:B------:R-:W-:Y:S01]  /*3d90*/  FFMA R105, R95, R7, R94 ;  /* 0x000000075f697223 */ /* 0x000fe2000000005e */
[----:B------:R-:W4:Y:S01]  /*3da0*/  LDS.128 R100, [R2.X4+UR4+0x2600] ;  /* 0x0026000402647984 */ /* 0x000f220008004c00 */
[-C--:B------:R-:W-:Y:S01]  /*3db0*/  FFMA R95, R91, R55.reuse, R0 ;  /* 0x000000375b5f7223 */ /* 0x080fe20000000000 */
[C---:B------:R-:W-:Y:S01]  /*3dc0*/  FFMA R94, R90.reuse, R50, R67 ;  /* 0x000000325a5e7223 */ /* 0x040fe20000000043 */
[C---:B------:R-:W-:Y:S01]  /*3dd0*/  FFMA R96, R90.reuse, R110, R89 ;  /* 0x0000006e5a607223 */ /* 0x040fe20000000059 */
[----:B------:R-:W-:Y:S01]  /*3de0*/  FFMA R90, R90, R6, R85 ;  /* 0x000000065a5a7223 */ /* 0x000fe20000000055 */
[----:B------:R-:W-:Y:S01]  /*3df0*/  FFMA R120, R87, R55, R120 ;  /* 0x0000003757787223 */ /* 0x000fe20000000078 */
[C---:B-1----:R-:W-:Y:S01]  /*3e00*/  FFMA R58, R76.reuse, R52, R58 ;  /* 0x000000344c3a7223 */ /* 0x042fe2000000003a */
        /* <DEDUP_REMOVED lines=8> */
[C---:B------:R-:W-:Y:S01]  /*3e90*/  FFMA R90, R78.reuse, R50, R59 ;  /* 0x000000324e5a7223 */ /* 0x040fe2000000003b */
[C---:B------:R-:W-:Y:S01]  /*3ea0*/  FFMA R0, R78.reuse, R54, R57 ;  /* 0x000000364e007223 */ /* 0x040fe20000000039 */
[C---:B------:R-:W-:Y:S01]  /*3eb0*/  FFMA R92, R78.reuse, R110, R77 ;  /* 0x0000006e4e5c7223 */ /* 0x040fe2000000004d */
[----:B------:R-:W-:Y:S01]  /*3ec0*/  FFMA R78, R78, R6, R65 ;  /* 0x000000064e4e7223 */ /* 0x000fe20000000041 */
[C---:B------:R-:W-:Y:S01]  /*3ed0*/  FFMA R94, R91.reuse, R51, R94 ;  /* 0x000000335b5e7223 */ /* 0x040fe2000000005e */
[----:B------:R-:W1:Y:S01]  /*3ee0*/  LDS.128 R64, [R2.X4+UR4+0x4000] ;  /* 0x0040000402407984 */ /* 0x000e620008004c00 */
[----:B------:R-:W-:Y:S01]  /*3ef0*/  FFMA R96, R91, R111, R96 ;  /* 0x0000006f5b607223 */ /* 0x000fe20000000060 */
[C---:B--2---:R-:W-:Y:S01]  /*3f00*/  FFMA R46, R68.reuse, R52, R46 ;  /* 0x00000034442e7223 */ /* 0x044fe2000000002e */
[----:B------:R-:W-:Y:S01]  /*3f10*/  FFMA R91, R79, R55, R0 ;  /* 0x000000374f5b7223 */ /* 0x000fe20000000000 */
[C---:B------:R-:W-:Y:S01]  /*3f20*/  FFMA R0, R68.reuse, R4, R45 ;  /* 0x0000000444007223 */ /* 0x040fe2000000002d */
[----:B------:R-:W-:Y:S01]  /*3f30*/  FFMA R56, R68, R48, R47 ;  /* 0x0000003044387223 */ /* 0x000fe2000000002f */
[----:B------:R-:W-:Y:S01]  /*3f40*/  FFMA R45, R69, R53, R46 ;  /* 0x00000035452d7223 */ /* 0x000fe2000000002e */
[----:B------:R-:W-:Y:S01]  /*3f50*/  FFMA R90, R79, R51, R90 ;  /* 0x000000334f5a7223 */ /* 0x000fe2000000005a */
[----:B------:R-:W-:Y:S01]  /*3f60*/  FFMA R57, R69, R5, R0 ;  /* 0x0000000545397223 */ /* 0x000fe20000000000 */
[C---:B------:R-:W-:Y:S01]  /*3f70*/  FFMA R92, R79.reuse, R111, R92 ;  /* 0x0000006f4f5c7223 */ /* 0x040fe2000000005c */
[----:B------:R-:W-:Y:S01]  /*3f80*/  FFMA R0, R70, R54, R45 ;  /* 0x0000003646007223 */ /* 0x000fe2000000002d */
[----:B------:R-:W-:Y:S01]  /*3f90*/  FFMA R93, R79, R7, R78 ;  /* 0x000000074f5d7223 */ /* 0x000fe2000000004e */
[----:B------:R-:W-:Y:S01]  /*3fa0*/  FFMA R44, R68, R108, R44 ;  /* 0x0000006c442c7223 */ /* 0x000fe2000000002c */
[----:B------:R-:W2:Y:S01]  /*3fb0*/  LDS.128 R76, [R2.X4+UR4+0x4200] ;  /* 0x00420004024c7984 */ /* 0x000ea20008004c00 */
[----:B------:R-:W-:Y:S01]  /*3fc0*/  FFMA R85, R71, R55, R0 ;  /* 0x0000003747557223 */ /* 0x000fe20000000000 */
[C---:B------:R-:W-:Y:S01]  /*3fd0*/  FFMA R47, R69.reuse, R49, R56 ;  /* 0x00000031452f7223 */ /* 0x040fe20000000038 */
[C---:B---3--:R-:W-:Y:S01]  /*3fe0*/  FFMA R42, R60.reuse, R52, R42 ;  /* 0x000000343c2a7223 */ /* 0x048fe2000000002a */
[C---:B------:R-:W-:Y:S01]  /*3ff0*/  FFMA R0, R60.reuse, R4, R41 ;  /* 0x000000043c007223 */ /* 0x040fe20000000029 */
        /* <DEDUP_REMOVED lines=13> */
[C---:B----4-:R-:W-:Y:S01]  /*40d0*/  FFMA R38, R100.reuse, R52, R38 ;  /* 0x0000003464267223 */ /* 0x050fe20000000026 */
[C---:B------:R-:W-:Y:S01]  /*40e0*/  FFMA R40, R100.reuse, R48, R39 ;  /* 0x0000003064287223 */ /* 0x040fe20000000027 */
[C---:B------:R-:W-:Y:S01]  /*40f0*/  FFMA R0, R100.reuse, R4, R37 ;  /* 0x0000000464007223 */ /* 0x040fe20000000025 */
[C---:B------:R-:W-:Y:S01]  /*4100*/  FFMA R84, R71.reuse, R51, R84 ;  /* 0x0000003347547223 */ /* 0x040fe20000000054 */
[C---:B------:R-:W-:Y:S01]  /*4110*/  FFMA R86, R71.reuse, R111, R86 ;  /* 0x0000006f47567223 */ /* 0x040fe20000000056 */
[----:B------:R-:W-:Y:S01]  /*4120*/  FFMA R89, R71, R7, R70 ;  /* 0x0000000747597223 */ /* 0x000fe20000000046 */
[----:B------:R-:W-:Y:S01]  /*4130*/  FFMA R36, R100, R108, R36 ;  /* 0x0000006c64247223 */ /* 0x000fe20000000024 */
[----:B------:R-:W3:Y:S01]  /*4140*/  LDS.128 R68, [R2.X4+UR4+0x4400] ;  /* 0x0044000402447984 */ /* 0x000ee20008004c00 */
[C---:B------:R-:W-:Y:S01]  /*4150*/  FFMA R37, R101.reuse, R53, R38 ;  /* 0x0000003565257223 */ /* 0x040fe20000000026 */
[C---:B------:R-:W-:Y:S01]  /*4160*/  FFMA R39, R101.reuse, R49, R40 ;  /* 0x0000003165277223 */ /* 0x040fe20000000028 */
[C---:B------:R-:W-:Y:S01]  /*4170*/  FFMA R41, R101.reuse, R5, R0 ;  /* 0x0000000565297223 */ /* 0x040fe20000000000 */
[----:B------:R-:W-:Y:S01]  /*4180*/  FFMA R101, R101, R109, R36 ;  /* 0x0000006d65657223 */ /* 0x000fe20000000024 */
[C---:B------:R-:W-:Y:S01]  /*4190*/  FFMA R56, R62.reuse, R50, R43 ;  /* 0x000000323e387223 */ /* 0x040fe2000000002b */
        /* <DEDUP_REMOVED lines=8> */
[----:B------:R-:W-:Y:S01]  /*4220*/  FFMA R63, R103, R111, R0 ;  /* 0x0000006f673f7223 */ /* 0x000fe20000000000 */
[C---:B-1----:R-:W-:Y:S01]  /*4230*/  FFMA R30, R64.reuse, R52, R30 ;  /* 0x00000034401e7223 */ /* 0x042fe2000000001e */
[C---:B------:R-:W-:Y:S01]  /*4240*/  FFMA R36, R64.reuse, R48, R31 ;  /* 0x0000003040247223 */ /* 0x040fe2000000001f */
[C---:B------:R-:W-:Y:S01]  /*4250*/  FFMA R0, R64.reuse, R4, R29 ;  /* 0x0000000440007223 */ /* 0x040fe2000000001d */
[----:B------:R-:W-:Y:S01]  /*4260*/  FFMA R28, R64, R108, R28 ;  /* 0x0000006c401c7223 */ /* 0x000fe2000000001c */
[C---:B------:R-:W-:Y:S01]  /*4270*/  FFMA R62, R102.reuse, R54, R37 ;  /* 0x00000036663e7223 */ /* 0x040fe20000000025 */
[----:B------:R-:W-:Y:S01]  /*4280*/  FFMA R88, R102, R6, R41 ;  /* 0x0000000666587223 */ /* 0x000fe20000000029 */
[C---:B------:R-:W-:Y:S01]  /*4290*/  FFMA R37, R65.reuse, R53, R30 ;  /* 0x0000003541257223 */ /* 0x040fe2000000001e */
[C---:B------:R-:W-:Y:S01]  /*42a0*/  FFMA R39, R65.reuse, R49, R36 ;  /* 0x0000003141277223 */ /* 0x040fe20000000024 */
[C---:B------:R-:W-:Y:S01]  /*42b0*/  FFMA R41, R65.reuse, R5, R0 ;  /* 0x0000000541297223 */ /* 0x040fe20000000000 */
[----:B------:R-:W-:Y:S01]  /*42c0*/  FFMA R65, R65, R109, R28 ;  /* 0x0000006d41417223 */ /* 0x000fe2000000001c */
[----:B--2---:R-:W-:Y:S01]  /*42d0*/  FFMA R34, R76, R52, R34 ;  /* 0x000000344c227223 */ /* 0x004fe20000000022 */
[----:B------:R-:W1:Y:S01]  /*42e0*/  LDS.128 R28, [R2.X4+UR4+0x4600] ;  /* 0x00460004021c7984 */ /* 0x000e620008004c00 */
[C---:B------:R-:W-:Y:S01]  /*42f0*/  FFMA R36, R66.reuse, R50, R39 ;  /* 0x0000003242247223 */ /* 0x040fe20000000027 */
[----:B------:R-:W-:Y:S01]  /*4300*/  FFMA R0, R66, R110, R65 ;  /* 0x0000006e42007223 */ /* 0x000fe20000000041 */
[----:B------:R-:W-:Y:S01]  /*4310*/  FFMA R32, R76, R108, R32 ;  /* 0x0000006c4c207223 */ /* 0x000fe20000000020 */
[----:B------:R-:W-:Y:S01]  /*4320*/  FFMA R46, R66, R54, R37 ;  /* 0x00000036422e7223 */ /* 0x000fe20000000025 */
[C---:B------:R-:W-:Y:S01]  /*4330*/  FFMA R45, R67.reuse, R51, R36 ;  /* 0x00000033432d7223 */ /* 0x040fe20000000024 */
[----:B------:R-:W-:Y:S01]  /*4340*/  FFMA R47, R67, R111, R0 ;  /* 0x0000006f432f7223 */ /* 0x000fe20000000000 */
[C---:B------:R-:W-:Y:S01]  /*4350*/  FFMA R36, R76.reuse, R48, R35 ;  /* 0x000000304c247223 */ /* 0x040fe20000000023 */
[----:B------:R-:W-:Y:S01]  /*4360*/  FFMA R0, R76, R4, R33 ;  /* 0x000000044c007223 */ /* 0x000fe20000000021 */
[----:B------:R-:W-:Y:S01]  /*4370*/  FFMA R60, R66, R6, R41 ;  /* 0x00000006423c7223 */ /* 0x000fe20000000029 */
[C---:B------:R-:W-:Y:S01]  /*4380*/  FFMA R33, R77.reuse, R53, R34 ;  /* 0x000000354d217223 */ /* 0x040fe20000000022 */
[C---:B------:R-:W-:Y:S01]  /*4390*/  FFMA R35, R77.reuse, R49, R36 ;  /* 0x000000314d237223 */ /* 0x040fe20000000024 */
[C---:B------:R-:W-:Y:S01]  /*43a0*/  FFMA R37, R77.reuse, R5, R0 ;  /* 0x000000054d257223 */ /* 0x040fe20000000000 */
[----:B------:R-:W-:Y:S01]  /*43b0*/  FFMA R77, R77, R109, R32 ;  /* 0x0000006d4d4d7223 */ /* 0x000fe20000000020 */
[C---:B------:R-:W-:Y:S01]  /*43c0*/  FFMA R46, R67.reuse, R55, R46 ;  /* 0x00000037432e7223 */ /* 0x040fe2000000002e */
[----:B------:R-:W-:Y:S01]  /*43d0*/  FFMA R60, R67, R7, R60 ;  /* 0x00000007433c7223 */ /* 0x000fe2000000003c */
[C---:B------:R-:W-:Y:S01]  /*43e0*/  FFMA R32, R78.reuse, R50, R35 ;  /* 0x000000324e207223 */ /* 0x040fe20000000023 */
[----:B------:R-:W2:Y:S01]  /*43f0*/  LDS.128 R64, [R2.X4+UR4+0x6000] ;  /* 0x0060000402407984 */ /* 0x000ea20008004c00 */
[----:B------:R-:W-:Y:S01]  /*4400*/  FFMA R0, R78, R110, R77 ;  /* 0x0000006e4e007223 */ /* 0x000fe2000000004d */
[C---:B---3--:R-:W-:Y:S01]  /*4410*/  FFMA R22, R68.reuse, R52, R22 ;  /* 0x0000003444167223 */ /* 0x048fe20000000016 */
[C---:B------:R-:W-:Y:S01]  /*4420*/  FFMA R41, R79.reuse, R51, R32 ;  /* 0x000000334f297223 */ /* 0x040fe20000000020 */
[C---:B------:R-:W-:Y:S01]  /*4430*/  FFMA R32, R68.reuse, R48, R23 ;  /* 0x0000003044207223 */ /* 0x040fe20000000017 */
[----:B------:R-:W-:Y:S01]  /*4440*/  FFMA R43, R79, R111, R0 ;  /* 0x0000006f4f2b7223 */ /* 0x000fe20000000000 */
        /* <DEDUP_REMOVED lines=13> */
[C---:B------:R-:W-:Y:S01]  /*4520*/  FFMA R34, R70.reuse, R54, R35 ;  /* 0x0000003646227223 */ /* 0x040fe20000000023 */
[----:B------:R-:W-:Y:S01]  /*4530*/  LDS.128 R100, [R2.X4+UR4+0x10] ;  /* 0x0000100402647984 */ /* 0x000fe20008004c00 */
        /* <DEDUP_REMOVED lines=13> */
[----:B------:R-:W-:Y:S01]  /*4610*/  FFMA R30, R30, R6, R29 ;  /* 0x000000061e1e7223 */ /* 0x000fe2000000001d */
[-C--:B------:R-:W-:Y:S01]  /*4620*/  FFMA R18, R116, R52.reuse, R18 ;  /* 0x0000003474127223 */ /* 0x080fe20000000012 */
[C---:B------:R-:W-:Y:S01]  /*4630*/  FFMA R28, R31.reuse, R55, R28 ;  /* 0x000000371f1c7223 */ /* 0x040fe2000000001c */
[C---:B------:R-:W-:Y:S01]  /*4640*/  FFMA R29, R31.reuse, R51, R24 ;  /* 0x000000331f1d7223 */ /* 0x040fe20000000018 */
[C---:B------:R-:W-:Y:S01]  /*4650*/  FFMA R30, R31.reuse, R7, R30 ;  /* 0x000000071f1e7223 */ /* 0x040fe2000000001e */
[----:B------:R-:W-:Y:S01]  /*4660*/  FFMA R31, R31, R111, R0 ;  /* 0x0000006f1f1f7223 */ /* 0x000fe20000000000 */
[C---:B--2---:R-:W-:Y:S01]  /*4670*/  FFMA R10, R64.reuse, R52, R10 ;  /* 0x00000034400a7223 */ /* 0x044fe2000000000a */
        /* <DEDUP_REMOVED lines=10> */
[----:B------:R-:W1:Y:S01]  /*4720*/  LDS.128 R8, [R2.X4+UR4+0x6600] ;  /* 0x0066000402087984 */ /* 0x000e620008004c00 */
[C---:B------:R-:W-:Y:S01]  /*4730*/  FFMA R27, R67.reuse, R55, R0 ;  /* 0x00000037431b7223 */ /* 0x040fe20000000000 */
[----:B------:R-:W-:Y:S01]  /*4740*/  FFMA R66, R66, R6, R65 ;  /* 0x0000000642427223 */ /* 0x000fe20000000041 */
[----:B------:R-:W-:Y:S01]  /*4750*/  FFMA R36, R67, R51, R36 ;  /* 0x0000003343247223 */ /* 0x000fe20000000024 */
[C---:B---3--:R-:W-:Y:S01]  /*4760*/  FFMA R12, R20.reuse, R108, R12 ;  /* 0x0000006c140c7223 */ /* 0x048fe2000000000c */
        /* <DEDUP_REMOVED lines=10> */
[----:B------:R-:W2:Y:S01]  /*4810*/  LDS.128 R12, [R80+0x210] ;  /* 0x00021000500c7984 */ /* 0x000ea20000000c00 */
        /* <DEDUP_REMOVED lines=8> */
[----:B------:R-:W3:Y:S01]  /*48a0*/  LDS.128 R64, [R80+0x410] ;  /* 0x0004100050407984 */ /* 0x000ee20000000c00 */
[----:B------:R-:W-:Y:S01]  /*48b0*/  FFMA R19, R116, R108, R16 ;  /* 0x0000006c74137223 */ /* 0x000fe20000000010 */
[----:B------:R-:W-:Y:S01]  /*48c0*/  FFMA R116, R117, R53, R18 ;  /* 0x0000003575747223 */ /* 0x000fe20000000012 */
[C---:B------:R-:W-:Y:S01]  /*48d0*/  FFMA R0, R23.reuse, R55, R0 ;  /* 0x0000003717007223 */ /* 0x040fe20000000000 */
[----:B------:R-:W4:Y:S01]  /*48e0*/  LDS.128 R68, [R80+0x610] ;  /* 0x0006100050447984 */ /* 0x000f220000000c00 */
[C---:B------:R-:W-:Y:S01]  /*48f0*/  FFMA R24, R23.reuse, R51, R24 ;  /* 0x0000003317187223 */ /* 0x040fe20000000018 */
[C---:B------:R-:W-:Y:S01]  /*4900*/  FFMA R25, R23.reuse, R7, R25 ;  /* 0x0000000717197223 */ /* 0x040fe20000000019 */
[----:B------:R-:W-:Y:S01]  /*4910*/  FFMA R26, R23, R111, R26 ;  /* 0x0000006f171a7223 */ /* 0x000fe2000000001a */
[C---:B------:R-:W-:Y:S01]  /*4920*/  FFMA R16, R117.reuse, R49, R20 ;  /* 0x0000003175107223 */ /* 0x040fe20000000014 */
[C---:B------:R-:W-:Y:S01]  /*4930*/  FFMA R18, R117.reuse, R5, R21 ;  /* 0x0000000575127223 */ /* 0x040fe20000000015 */
[----:B------:R-:W-:Y:S01]  /*4940*/  FFMA R17, R117, R109, R19 ;  /* 0x0000006d75117223 */ /* 0x000fe20000000013 */
[----:B------:R-:W5:Y:S01]  /*4950*/  LDS.128 R20, [R2.X4+UR4+0x210] ;  /* 0x0002100402147984 */ /* 0x000f620008004c00 */
[C---:B------:R-:W-:Y:S01]  /*4960*/  FFMA R117, R118.reuse, R50, R16 ;  /* 0x0000003276757223 */ /* 0x040fe20000000010 */
[C---:B------:R-:W-:Y:S01]  /*4970*/  FFMA R116, R118.reuse, R54, R116 ;  /* 0x0000003676747223 */ /* 0x040fe20000000074 */
[C---:B------:R-:W-:Y:S01]  /*4980*/  FFMA R16, R118.reuse, R6, R18 ;  /* 0x0000000676107223 */ /* 0x040fe20000000012 */
[----:B------:R-:W-:Y:S01]  /*4990*/  FFMA R17, R118, R110, R17 ;  /* 0x0000006e76117223 */ /* 0x000fe20000000011 */
[C---:B-1----:R-:W-:Y:S01]  /*49a0*/  FFMA R4, R8.reuse, R4, R73 ;  /* 0x0000000408047223 */ /* 0x042fe20000000049 */
[C---:B------:R-:W-:Y:S01]  /*49b0*/  FFMA R116, R119.reuse, R55, R116 ;  /* 0x0000003777747223 */ /* 0x040fe20000000074 */
[C---:B------:R-:W-:Y:S01]  /*49c0*/  FFMA R117, R119.reuse, R51, R117 ;  /* 0x0000003377757223 */ /* 0x040fe20000000075 */
[C---:B------:R-:W-:Y:S01]  /*49d0*/  FFMA R118, R119.reuse, R7, R16 ;  /* 0x0000000777767223 */ /* 0x040fe20000000010 */
[C---:B------:R-:W-:Y:S01]  /*49e0*/  FFMA R52, R8.reuse, R52, R74 ;  /* 0x0000003408347223 */ /* 0x040fe2000000004a */
[C---:B------:R-:W-:Y:S01]  /*49f0*/  FFMA R48, R8.reuse, R48, R75 ;  /* 0x0000003008307223 */ /* 0x040fe2000000004b */
[----:B------:R-:W-:Y:S01]  /*4a00*/  FFMA R119, R119, R111, R17 ;  /* 0x0000006f77777223 */ /* 0x000fe20000000011 */
[----:B------:R-:W-:Y:S01]  /*4a10*/  FFMA R8, R8, R108, R72 ;  /* 0x0000006c08087223 */ /* 0x000fe20000000048 */
[C---:B------:R-:W-:Y:S01]  /*4a20*/  FFMA R5, R9.reuse, R5, R4 ;  /* 0x0000000509057223 */ /* 0x040fe20000000004 */
[----:B------:R-:W1:Y:S01]  /*4a30*/  LDS.128 R16, [R2.X4+UR4+0x410] ;  /* 0x0004100402107984 */ /* 0x000e620008004c00 */
        /* <DEDUP_REMOVED lines=8> */
[C---:B--2---:R-:W-:Y:S01]  /*4ac0*/  FFMA R6, R100.reuse, R12, R107 ;  /* 0x0000000c64067223 */ /* 0x044fe2000000006b */
[C---:B------:R-:W-:Y:S01]  /*4ad0*/  FFMA R4, R100.reuse, R112, R121 ;  /* 0x0000007064047223 */ /* 0x040fe20000000079 */
[C---:B------:R-:W-:Y:S01]  /*4ae0*/  FFMA R108, R11.reuse, R55, R108 ;  /* 0x000000370b6c7223 */ /* 0x040fe2000000006c */
[C---:B------:R-:W-:Y:S01]  /*4af0*/  FFMA R109, R11.reuse, R51, R50 ;  /* 0x000000330b6d7223 */ /* 0x040fe20000000032 */
[----:B------:R-:W-:Y:S01]  /*4b00*/  FFMA R111, R11, R111, R10 ;  /* 0x0000006f0b6f7223 */ /* 0x000fe2000000000a */
[----:B------:R-:W-:Y:S01]  /*4b10*/  FFMA R44, R79, R7, R44 ;  /* 0x000000074f2c7223 */ /* 0x000fe2000000002c */
[C---:B------:R-:W-:Y:S01]  /*4b20*/  FFMA R11, R101.reuse, R13, R6 ;  /* 0x0000000d650b7223 */ /* 0x040fe20000000006 */
[C---:B------:R-:W-:Y:S01]  /*4b30*/  FFMA R33, R101.reuse, R113, R4 ;  /* 0x0000007165217223 */ /* 0x040fe20000000004 */
[----:B---3--:R-:W-:Y:S01]  /*4b40*/  FFMA R120, R100, R64, R120 ;  /* 0x0000004064787223 */ /* 0x008fe20000000078 */
[----:B------:R-:W2:Y:S01]  /*4b50*/  LDS.128 R4, [R2.X4+UR4+0x610] ;  /* 0x0006100402047984 */ /* 0x000ea20008004c00 */
[----:B------:R-:W-:Y:S01]  /*4b60*/  FFMA R8, R102, R14, R11 ;  /* 0x0000000e66087223 */ /* 0x000fe2000000000b */
[----:B----4-:R-:W-:Y:S01]  /*4b70*/  FFMA R100, R100, R68, R87 ;  /* 0x0000004464647223 */ /* 0x010fe20000000057 */
[----:B------:R-:W-:Y:S01]  /*4b80*/  FFMA R9, R101, R65, R120 ;  /* 0x0000004165097223 */ /* 0x000fe20000000078 */
[C---:B------:R-:W-:Y:S01]  /*4b90*/  FFMA R10, R102.reuse, R114, R33 ;  /* 0x00000072660a7223 */ /* 0x040fe20000000021 */
[----:B------:R-:W-:Y:S01]  /*4ba0*/  FFMA R87, R103, R15, R8 ;  /* 0x0000000f67577223 */ /* 0x000fe20000000008 */
[----:B------:R-:W-:Y:S01]  /*4bb0*/  FFMA R101, R101, R69, R100 ;  /* 0x0000004565657223 */ /* 0x000fe20000000064 */
[----:B------:R-:W-:Y:S01]  /*4bc0*/  FFMA R48, R102, R66, R9 ;  /* 0x0000004266307223 */ /* 0x000fe20000000009 */
[C---:B-----5:R-:W-:Y:S01]  /*4bd0*/  FFMA R82, R20.reuse, R64, R82 ;  /* 0x0000004014527223 */ /* 0x060fe20000000052 */
[C---:B------:R-:W-:Y:S01]  /*4be0*/  FFMA R8, R20.reuse, R68, R81 ;  /* 0x0000004414087223 */ /* 0x040fe20000000051 */
        /* <DEDUP_REMOVED lines=8> */
[C---:B------:R-:W-:Y:S01]  /*4c70*/  FFMA R101, R103.reuse, R67, R48 ;  /* 0x0000004367657223 */ /* 0x040fe20000000030 */
[----:B------:R-:W3:Y:S01]  /*4c80*/  LDS.128 R8, [R2.X4+UR4+0x2010] ;  /* 0x0020100402087984 */ /* 0x000ee20008004c00 */
[-C--:B------:R-:W-:Y:S01]  /*4c90*/  FFMA R103, R103, R71.reuse, R32 ;  /* 0x0000004767677223 */ /* 0x080fe20000000020 */
[C---:B------:R-:W-:Y:S01]  /*4ca0*/  FFMA R32, R22.reuse, R66, R33 ;  /* 0x0000004216207223 */ /* 0x040fe20000000021 */
[C---:B------:R-:W-:Y:S01]  /*4cb0*/  FFMA R20, R22.reuse, R70, R49 ;  /* 0x0000004616147223 */ /* 0x040fe20000000031 */
        /* <DEDUP_REMOVED lines=8> */
[----:B------:R-:W-:Y:S01]  /*4d40*/  FFMA R42, R79, R55, R42 ;  /* 0x000000374f2a7223 */ /* 0x000fe2000000002a */
[C---:B------:R-:W-:Y:S01]  /*4d50*/  FFMA R79, R23.reuse, R67, R32 ;  /* 0x00000043174f7223 */ /* 0x040fe20000000020 */
[----:B------:R-:W-:Y:S01]  /*4d60*/  FFMA R82, R23, R115, R82 ;  /* 0x0000007317527223 */ /* 0x000fe20000000052 */
[C---:B------:R-:W-:Y:S01]  /*4d70*/  FFMA R33, R17.reuse, R65, R22 ;  /* 0x0000004111217223 */ /* 0x040fe20000000016 */
[C---:B------:R-:W-:Y:S01]  /*4d80*/  FFMA R49, R17.reuse, R69, R98 ;  /* 0x0000004511317223 */ /* 0x040fe20000000062 */
[C---:B------:R-:W-:Y:S01]  /*4d90*/  FFMA R51, R17.reuse, R13, R20 ;  /* 0x0000000d11337223 */ /* 0x040fe20000000014 */
[----:B------:R-:W-:Y:S01]  /*4da0*/  FFMA R17, R17, R113, R104 ;  /* 0x0000007111117223 */ /* 0x000fe20000000068 */
[----:B------:R-:W1:Y:S01]  /*4db0*/  LDS.128 R20, [R2.X4+UR4+0x2210] ;  /* 0x0022100402147984 */ /* 0x000e620008004c00 */
[C---:B------:R-:W-:Y:S01]  /*4dc0*/  FFMA R32, R18.reuse, R66, R33 ;  /* 0x0000004212207223 */ /* 0x040fe20000000021 */
[C---:B------:R-:W-:Y:S01]  /*4dd0*/  FFMA R76, R18.reuse, R70, R49 ;  /* 0x00000046124c7223 */ /* 0x040fe20000000031 */
[C---:B------:R-:W-:Y:S01]  /*4de0*/  FFMA R16, R18.reuse, R114, R17 ;  /* 0x0000007212107223 */ /* 0x040fe20000000011 */
[----:B------:R-:W-:Y:S01]  /*4df0*/  FFMA R78, R18, R14, R51 ;  /* 0x0000000e124e7223 */ /* 0x000fe20000000033 */
[C---:B--2---:R-:W-:Y:S01]  /*4e00*/  FFMA R18, R4.reuse, R64, R95 ;  /* 0x0000004004127223 */ /* 0x044fe2000000005f */
        /* <DEDUP_REMOVED lines=10> */
[----:B------:R-:W2:Y:S01]  /*4eb0*/  LDS.128 R16, [R2.X4+UR4+0x2410] ;  /* 0x0024100402107984 */ /* 0x000ea20008004c00 */
[----:B------:R-:W-:Y:S01]  /*4ec0*/  FFMA R5, R5, R113, R96 ;  /* 0x0000007105057223 */ /* 0x000fe20000000060 */
[C---:B------:R-:W-:Y:S01]  /*4ed0*/  FFMA R32, R6.reuse, R66, R33 ;  /* 0x0000004206207223 */ /* 0x040fe20000000021 */
[C---:B------:R-:W-:Y:S01]  /*4ee0*/  FFMA R48, R6.reuse, R70, R49 ;  /* 0x0000004606307223 */ /* 0x040fe20000000031 */
[C---:B------:R-:W-:Y:S01]  /*4ef0*/  FFMA R74, R6.reuse, R14, R51 ;  /* 0x0000000e064a7223 */ /* 0x040fe20000000033 */
[----:B------:R-:W-:Y:S01]  /*4f00*/  FFMA R4, R6, R114, R5 ;  /* 0x0000007206047223 */ /* 0x000fe20000000005 */
[C---:B---3--:R-:W-:Y:S01]  /*4f10*/  FFMA R6, R8.reuse, R64, R91 ;  /* 0x0000004008067223 */ /* 0x048fe2000000005b */
[C---:B------:R-:W-:Y:S01]  /*4f20*/  FFMA R90, R8.reuse, R68, R90 ;  /* 0x00000044085a7223 */ /* 0x040fe2000000005a */
[C---:B------:R-:W-:Y:S01]  /*4f30*/  FFMA R92, R8.reuse, R112, R92 ;  /* 0x00000070085c7223 */ /* 0x040fe2000000005c */
[----:B------:R-:W-:Y:S01]  /*4f40*/  FFMA R73, R7, R115, R4 ;  /* 0x0000007307497223 */ /* 0x000fe20000000004 */
[----:B------:R-:W-:Y:S01]  /*4f50*/  FFMA R4, R8, R12, R93 ;  /* 0x0000000c08047223 */ /* 0x000fe2000000005d */
[C---:B------:R-:W-:Y:S01]  /*4f60*/  FFMA R49, R9.reuse, R65, R6 ;  /* 0x0000004109317223 */ /* 0x040fe20000000006 */
[----:B------:R-:W-:Y:S01]  /*4f70*/  FFMA R51, R9, R69, R90 ;  /* 0x0000004509337223 */ /* 0x000fe2000000005a */
[----:B------:R-:W-:Y:S01]  /*4f80*/  FFMA R32, R7, R67, R32 ;  /* 0x0000004307207223 */ /* 0x000fe20000000020 */
[C---:B------:R-:W-:Y:S01]  /*4f90*/  FFMA R53, R9.reuse, R13, R4 ;  /* 0x0000000d09357223 */ /* 0x040fe20000000004 */
[----:B------:R-:W-:Y:S01]  /*4fa0*/  FFMA R9, R9, R113, R92 ;  /* 0x0000007109097223 */ /* 0x000fe2000000005c */
        /* <DEDUP_REMOVED lines=20> */
[----:B------:R-:W1:Y:S01]  /*50f0*/  LDS.128 R8, [R2.X4+UR4+0x4010] ;  /* 0x0040100402087984 */ /* 0x000e620008004c00 */
[C---:B------:R-:W-:Y:S01]  /*5100*/  FFMA R20, R22.reuse, R70, R51 ;  /* 0x0000004616147223 */ /* 0x040fe20000000033 */
[C---:B------:R-:W-:Y:S01]  /*5110*/  FFMA R92, R22.reuse, R114, R21 ;  /* 0x00000072165c7223 */ /* 0x040fe20000000015 */
[----:B------:R-:W-:Y:S01]  /*5120*/  FFMA R22, R22, R14, R53 ;  /* 0x0000000e16167223 */ /* 0x000fe20000000035 */
[C---:B--2---:R-:W-:Y:S01]  /*5130*/  FFMA R56, R16.reuse, R68, R56 ;  /* 0x0000004410387223 */ /* 0x044fe20000000038 */
[C---:B------:R-:W-:Y:S01]  /*5140*/  FFMA R91, R23.reuse, R71, R20 ;  /* 0x00000047175b7223 */ /* 0x040fe20000000014 */
[C---:B------:R-:W-:Y:S01]  /*5150*/  FFMA R20, R16.reuse, R12, R59 ;  /* 0x0000000c10147223 */ /* 0x040fe2000000003b */
        /* <DEDUP_REMOVED lines=10> */
[----:B------:R-:W2:Y:S01]  /*5200*/  LDS.128 R56, [R2.X4+UR4+0x4210] ;  /* 0x0042100402387984 */ /* 0x000ea20008004c00 */
[C---:B------:R-:W-:Y:S01]  /*5210*/  FFMA R16, R18.reuse, R70, R23 ;  /* 0x0000004612107223 */ /* 0x040fe20000000017 */
[C---:B------:R-:W-:Y:S01]  /*5220*/  FFMA R86, R18.reuse, R114, R17 ;  /* 0x0000007212567223 */ /* 0x040fe20000000011 */
[----:B------:R-:W-:Y:S01]  /*5230*/  FFMA R18, R18, R14, R49 ;  /* 0x0000000e12127223 */ /* 0x000fe20000000031 */
[C---:B------:R-:W-:Y:S01]  /*5240*/  FFMA R84, R19.reuse, R67, R84 ;  /* 0x0000004313547223 */ /* 0x040fe20000000054 */
[C---:B------:R-:W-:Y:S01]  /*5250*/  FFMA R85, R19.reuse, R71, R16 ;  /* 0x0000004713557223 */ /* 0x040fe20000000010 */
[C---:B---3--:R-:W-:Y:S01]  /*5260*/  FFMA R62, R4.reuse, R64, R62 ;  /* 0x00000040043e7223 */ /* 0x048fe2000000003e */
[C---:B------:R-:W-:Y:S01]  /*5270*/  FFMA R16, R4.reuse, R68, R61 ;  /* 0x0000004404107223 */ /* 0x040fe2000000003d */
[C---:B------:R-:W-:Y:S01]  /*5280*/  FFMA R88, R4.reuse, R12, R88 ;  /* 0x0000000c04587223 */ /* 0x040fe20000000058 */
[----:B------:R-:W-:Y:S01]  /*5290*/  FFMA R4, R4, R112, R63 ;  /* 0x0000007004047223 */ /* 0x000fe2000000003f */
[C---:B------:R-:W-:Y:S01]  /*52a0*/  FFMA R86, R19.reuse, R115, R86 ;  /* 0x0000007313567223 */ /* 0x040fe20000000056 */
        /* <DEDUP_REMOVED lines=12> */
[C---:B-1----:R-:W-:Y:S01]  /*5370*/  FFMA R46, R8.reuse, R64, R46 ;  /* 0x00000040082e7223 */ /* 0x042fe2000000002e */
        /* <DEDUP_REMOVED lines=39> */
[C---:B------:R-:W-:Y:S01]  /*55f0*/  FFMA R35, R21.reuse, R69, R16 ;  /* 0x0000004515237223 */ /* 0x040fe20000000010 */
[C---:B------:R-:W-:Y:S01]  /*5600*/  FFMA R39, R21.reuse, R65, R34 ;  /* 0x0000004115277223 */ /* 0x040fe20000000022 */
[----:B------:R-:W3:Y:S01]  /*5610*/  LDS.128 R16, [R2.X4+UR4+0x6210] ;  /* 0x0062100402107984 */ /* 0x000ee20008004c00 */
        /* <DEDUP_REMOVED lines=20> */
[----:B------:R-:W1:Y:S01]  /*5760*/  LDS.128 R28, [R2.X4+UR4+0x6410] ;  /* 0x00641004021c7984 */ /* 0x000e620008004c00 */
[C---:B------:R-:W-:Y:S01]  /*5770*/  FFMA R34, R6.reuse, R70, R21 ;  /* 0x0000004606227223 */ /* 0x040fe20000000015 */
[----:B------:R-:W-:Y:S01]  /*5780*/  FFMA R6, R6, R14, R5 ;  /* 0x0000000e06067223 */ /* 0x000fe20000000005 */
[C---:B------:R-:W-:Y:S01]  /*5790*/  FFMA R35, R7.reuse, R67, R4 ;  /* 0x0000004307237223 */ /* 0x040fe20000000004 */
[C---:B------:R-:W-:Y:S01]  /*57a0*/  FFMA R40, R7.reuse, R115, R40 ;  /* 0x0000007307287223 */ /* 0x040fe20000000028 */
[C---:B--2---:R-:W-:Y:S01]  /*57b0*/  FFMA R36, R8.reuse, R68, R36 ;  /* 0x0000004408247223 */ /* 0x044fe20000000024 */
        /* <DEDUP_REMOVED lines=14> */
[C---:B---3--:R-:W-:Y:S01]  /*58a0*/  FFMA R26, R16.reuse, R112, R26 ;  /* 0x00000070101a7223 */ /* 0x048fe2000000001a */
        /* <DEDUP_REMOVED lines=13> */
[----:B------:R-:W-:Y:S01]  /*5980*/  LDS.128 R96, [R2.X4+UR4+0x20] ;  /* 0x0000200402607984 */ /* 0x000fe20008004c00 */
[C---:B------:R-:W-:Y:S01]  /*5990*/  FFMA R25, R18.reuse, R14, R25 ;  /* 0x0000000e12197223 */ /* 0x040fe20000000019 */
[----:B------:R-:W-:Y:S01]  /*59a0*/  FFMA R0, R18, R70, R17 ;  /* 0x0000004612007223 */ /* 0x000fe20000000011 */
[C---:B------:R-:W-:Y:S01]  /*59b0*/  FFMA R24, R19.reuse, R67, R24 ;  /* 0x0000004313187223 */ /* 0x040fe20000000018 */
[----:B------:R-:W3:Y:S01]  /*59c0*/  LDS.128 R8, [R80+0x220] ;  /* 0x0002200050087984 */ /* 0x000ee20000000c00 */
[----:B------:R-:W-:Y:S01]  /*59d0*/  FFMA R25, R19, R15, R25 ;  /* 0x0000000f13197223 */ /* 0x000fe20000000019 */
[C---:B-1----:R-:W-:Y:S01]  /*59e0*/  FFMA R16, R28.reuse, R64, R116 ;  /* 0x000000401c107223 */ /* 0x042fe20000000074 */
[C---:B------:R-:W-:Y:S01]  /*59f0*/  FFMA R117, R28.reuse, R68, R117 ;  /* 0x000000441c757223 */ /* 0x040fe20000000075 */
[----:B------:R-:W1:Y:S01]  /*5a00*/  LDS.128 R60, [R80+0x620] ;  /* 0x00062000503c7984 */ /* 0x000e620000000c00 */
[C---:B------:R-:W-:Y:S01]  /*5a10*/  FFMA R17, R28.reuse, R112, R119 ;  /* 0x000000701c117223 */ /* 0x040fe20000000077 */
[----:B------:R-:W-:Y:S01]  /*5a20*/  FFMA R18, R28, R12, R118 ;  /* 0x0000000c1c127223 */ /* 0x000fe20000000076 */
[C---:B------:R-:W-:Y:S01]  /*5a30*/  FFMA R16, R29.reuse, R65, R16 ;  /* 0x000000411d107223 */ /* 0x040fe20000000010 */
[----:B------:R-:W4:Y:S01]  /*5a40*/  LDS.128 R104, [R80+0x20] ;  /* 0x0000200050687984 */ /* 0x000f220000000c00 */
[C---:B------:R-:W-:Y:S01]  /*5a50*/  FFMA R28, R29.reuse, R69, R117 ;  /* 0x000000451d1c7223 */ /* 0x040fe20000000075 */
[C---:B------:R-:W-:Y:S01]  /*5a60*/  FFMA R17, R29.reuse, R113, R17 ;  /* 0x000000711d117223 */ /* 0x040fe20000000011 */
[----:B------:R-:W-:Y:S01]  /*5a70*/  FFMA R18, R29, R13, R18 ;  /* 0x0000000d1d127223 */ /* 0x000fe20000000012 */
[----:B------:R-:W5:Y:S01]  /*5a80*/  LDS.128 R52, [R80+0x420] ;  /* 0x0004200050347984 */ /* 0x000f620000000c00 */
[C---:B------:R-:W-:Y:S01]  /*5a90*/  FFMA R29, R30.reuse, R66, R16 ;  /* 0x000000421e1d7223 */ /* 0x040fe20000000010 */
[C---:B------:R-:W-:Y:S01]  /*5aa0*/  FFMA R28, R30.reuse, R70, R28 ;  /* 0x000000461e1c7223 */ /* 0x040fe2000000001c */
[C---:B------:R-:W-:Y:S01]  /*5ab0*/  FFMA R16, R30.reuse, R14, R18 ;  /* 0x0000000e1e107223 */ /* 0x040fe20000000012 */
[----:B------:R-:W5:Y:S01]  /*5ac0*/  LDS.128 R20, [R2.X4+UR4+0x220] ;  /* 0x0002200402147984 */ /* 0x000f620008004c00 */
[----:B------:R-:W-:Y:S01]  /*5ad0*/  FFMA R17, R30, R114, R17 ;  /* 0x000000721e117223 */ /* 0x000fe20000000011 */
[C---:B------:R-:W-:Y:S01]  /*5ae0*/  FFMA R28, R31.reuse, R71, R28 ;  /* 0x000000471f1c7223 */ /* 0x040fe2000000001c */
[C---:B------:R-:W-:Y:S01]  /*5af0*/  FFMA R29, R31.reuse, R67, R29 ;  /* 0x000000431f1d7223 */ /* 0x040fe2000000001d */
[----:B------:R-:W-:Y:S01]  /*5b00*/  FFMA R30, R31, R15, R16 ;  /* 0x0000000f1f1e7223 */ /* 0x000fe20000000010 */
[C---:B--2---:R-:W-:Y:S01]  /*5b10*/  FFMA R110, R4.reuse, R12, R110 ;  /* 0x0000000c046e7223 */ /* 0x044fe2000000006e */
[C---:B------:R-:W-:Y:S01]  /*5b20*/  FFMA R109, R4.reuse, R68, R109 ;  /* 0x00000044046d7223 */ /* 0x040fe2000000006d */
[C---:B------:R-:W-:Y:S01]  /*5b30*/  FFMA R108, R4.reuse, R64, R108 ;  /* 0x00000040046c7223 */ /* 0x040fe2000000006c */
[C---:B------:R-:W-:Y:S01]  /*5b40*/  FFMA R0, R19.reuse, R71, R0 ;  /* 0x0000004713007223 */ /* 0x040fe20000000000 */
[-C--:B------:R-:W-:Y:S01]  /*5b50*/  FFMA R26, R19, R115.reuse, R26 ;  /* 0x00000073131a7223 */ /* 0x080fe2000000001a */
[----:B------:R-:W-:Y:S01]  /*5b60*/  FFMA R31, R31, R115, R17 ;  /* 0x000000731f1f7223 */ /* 0x000fe20000000011 */
[----:B------:R-:W-:Y:S01]  /*5b70*/  FFMA R4, R4, R112, R111 ;  /* 0x0000007004047223 */ /* 0x000fe2000000006f */
[----:B------:R-:W2:Y:S01]  /*5b80*/  LDS.128 R16, [R2.X4+UR4+0x420] ;  /* 0x0004200402107984 */ /* 0x000ea20008004c00 */
        /* <DEDUP_REMOVED lines=13> */
[----:B------:R-:W-:Y:S01]  /*5c60*/  LDS.128 R108, [R80+0x30] ;  /* 0x00003000506c7984 */ /* 0x000fe20000000c00 */
[----:B-1----:R-:W-:-:S02]  /*5c70*/  FFMA R6, R96, R60, R103 ;  /* 0x0000003c60067223 */ /* 0x002fc40000000067 */
[C---:B------:R-:W-:Y:S01]  /*5c80*/  FFMA R15, R97.reuse, R9, R4 ;  /* 0x00000009610f7223 */ /* 0x040fe20000000004 */
[----:B------:R-:W-:Y:S01]  /*5c90*/  LDS.128 R212, [R2.X4+UR4+0x61d0] ;  /* 0x0061d00402d47984 */ /* 0x000fe20008004c00 */
[----:B----4-:R-:W-:Y:S01]  /*5ca0*/  FFMA R102, R96, R104, R102 ;  /* 0x0000006860667223 */ /* 0x010fe20000000066 */
[C---:B------:R-:W-:Y:S01]  /*5cb0*/  FFMA R13, R97.reuse, R61, R6 ;  /* 0x0000003d610d7223 */ /* 0x040fe20000000006 */
[----:B------:R-:W-:Y:S01]  /*5cc0*/  FFMA R12, R98, R10, R15 ;  /* 0x0000000a620c7223 */ /* 0x000fe2000000000f */
[----:B------:R-:W1:Y:S01]  /*5cd0*/  LDS.128 R4, [R2.X4+UR4+0x620] ;  /* 0x0006200402047984 */ /* 0x000e620008004c00 */
[----:B-----5:R-:W-:Y:S01]  /*5ce0*/  FFMA R96, R96, R52, R101 ;  /* 0x0000003460607223 */ /* 0x020fe20000000065 */
[----:B------:R-:W-:Y:S01]  /*5cf0*/  FFMA R65, R97, R105, R102 ;  /* 0x0000006961417223 */ /* 0x000fe20000000066 */
[C---:B------:R-:W-:Y:S01]  /*5d00*/  FFMA R66, R98.reuse, R62, R13 ;  /* 0x0000003e62427223 */ /* 0x040fe2000000000d */
[----:B------:R-:W-:Y:S01]  /*5d10*/  FFMA R87, R99, R11, R12 ;  /* 0x0000000b63577223 */ /* 0x000fe2000000000c */
[----:B------:R-:W-:Y:S01]  /*5d20*/  FFMA R97, R97, R53, R96 ;  /* 0x0000003561617223 */ /* 0x000fe20000000060 */
        /* <DEDUP_REMOVED lines=8> */
[----:B------:R-:W-:Y:S01]  /*5db0*/  FFMA R64, R20, R52, R79 ;  /* 0x0000003414407223 */ /* 0x000fe2000000004f */
[C---:B------:R-:W-:Y:S01]  /*5dc0*/  FFMA R69, R21.reuse, R9, R12 ;  /* 0x0000000915457223 */ /* 0x040fe2000000000c */
[C---:B------:R-:W-:Y:S01]  /*5dd0*/  FFMA R65, R21.reuse, R61, R14 ;  /* 0x0000003d15417223 */ /* 0x040fe2000000000e */
[----:B--2---:R-:W-:Y:S01]  /*5de0*/  FFMA R76, R16, R60, R76 ;  /* 0x0000003c104c7223 */ /* 0x004fe2000000004c */
[C---:B------:R-:W-:Y:S01]  /*5df0*/  FFMA R67, R21.reuse, R53, R64 ;  /* 0x0000003515437223 */ /* 0x040fe20000000040 */
[----:B------:R-:W2:Y:S01]  /*5e00*/  LDS.128 R12, [R2.X4+UR4+0x2020] ;  /* 0x00202004020c7984 */ /* 0x000ea20008004c00 */
        /* <DEDUP_REMOVED lines=9> */
[C---:B------:R-:W-:Y:S01]  /*5ea0*/  FFMA R82, R23.reuse, R107, R82 ;  /* 0x0000006b17527223 */ /* 0x040fe20000000052 */
[----:B------:R-:W-:Y:S01]  /*5eb0*/  FFMA R83, R23, R11, R22 ;  /* 0x0000000b17537223 */ /* 0x000fe20000000016 */
        /* <DEDUP_REMOVED lines=25> */
[C---:B------:R-:W-:Y:S01]  /*6050*/  FFMA R74, R6.reuse, R10, R67 ;  /* 0x0000000a064a7223 */ /* 0x040fe20000000043 */
[----:B------:R-:W-:Y:S01]  /*6060*/  FFMA R4, R6, R106, R5 ;  /* 0x0000006a06047223 */ /* 0x000fe20000000005 */
[----:B------:R-:W-:Y:S01]  /*6070*/  FFMA R32, R7, R55, R32 ;  /* 0x0000003707207223 */ /* 0x000fe20000000020 */
[C---:B--2---:R-:W-:Y:S01]  /*6080*/  FFMA R94, R12.reuse, R60, R94 ;  /* 0x0000003c0c5e7223 */ /* 0x044fe2000000005e */
        /* <DEDUP_REMOVED lines=8> */
[----:B------:R-:W-:Y:S01]  /*6110*/  FFMA R74, R7, R11, R74 ;  /* 0x0000000b074a7223 */ /* 0x000fe2000000004a */
[----:B------:R-:W-:Y:S01]  /*6120*/  FFMA R13, R13, R105, R12 ;  /* 0x000000690d0d7223 */ /* 0x000fe2000000000c */
[----:B------:R-:W2:Y:S01]  /*6130*/  LDS.128 R4, [R2.X4+UR4+0x2620] ;  /* 0x0026200402047984 */ /* 0x000ea20008004c00 */
[C---:B------:R-:W-:Y:S01]  /*6140*/  FFMA R64, R14.reuse, R54, R67 ;  /* 0x000000360e407223 */ /* 0x040fe20000000043 */
[C---:B------:R-:W-:Y:S01]  /*6150*/  FFMA R70, R14.reuse, R62, R65 ;  /* 0x0000003e0e467223 */ /* 0x040fe20000000041 */
[C---:B------:R-:W-:Y:S01]  /*6160*/  FFMA R12, R14.reuse, R106, R13 ;  /* 0x0000006a0e0c7223 */ /* 0x040fe2000000000d */
[----:B------:R-:W-:Y:S01]  /*6170*/  FFMA R72, R14, R10, R69 ;  /* 0x0000000a0e487223 */ /* 0x000fe20000000045 */
[C---:B---3--:R-:W-:Y:S01]  /*6180*/  FFMA R14, R20.reuse, R60, R91 ;  /* 0x0000003c140e7223 */ /* 0x048fe2000000005b */
        /* <DEDUP_REMOVED lines=9> */
[C---:B------:R-:W-:Y:S01]  /*6220*/  FFMA R67, R21.reuse, R53, R90 ;  /* 0x0000003515437223 */ /* 0x040fe2000000005a */
[----:B------:R-:W3:Y:S01]  /*6230*/  LDS.128 R12, [R2.X4+UR4+0x4020] ;  /* 0x00402004020c7984 */ /* 0x000ee20008004c00 */
        /* <DEDUP_REMOVED lines=9> */
[----:B------:R-:W-:Y:S01]  /*62d0*/  FFMA R20, R16, R8, R89 ;  /* 0x0000000810147223 */ /* 0x000fe20000000059 */
        /* <DEDUP_REMOVED lines=18> */
[C---:B------:R-:W-:Y:S01]  /*6400*/  FFMA R64, R19.reuse, R55, R64 ;  /* 0x0000003713407223 */ /* 0x040fe20000000040 */
        /* <DEDUP_REMOVED lines=54> */
[----:B------:R-:W2:Y:S01]  /*6770*/  LDS.128 R12, [R2.X4+UR4+0x6220] ;  /* 0x00622004020c7984 */ /* 0x000ea20008004c00 */
        /* <DEDUP_REMOVED lines=11> */
[C---:B------:R-:W-:Y:S01]  /*6830*/  FFMA R34, R4.reuse, R60, R34 ;  /* 0x0000003c04227223 */ /* 0x040fe20000000022 */
[----:B------:R-:W-:Y:S01]  /*6840*/  FFMA R4, R4, R8, R39 ;  /* 0x0000000804047223 */ /* 0x000fe20000000027 */
[----:B------:R-:W-:Y:S01]  /*6850*/  FFMA R44, R23, R11, R44 ;  /* 0x0000000b172c7223 */ /* 0x000fe2000000002c */
[C---:B------:R-:W-:Y:S01]  /*6860*/  FFMA R21, R5.reuse, R53, R20 ;  /* 0x0000003505157223 */ /* 0x040fe20000000014 */
[----:B------:R-:W3:Y:S01]  /*6870*/  LDS.128 R88, [R2.X4+UR4+0x6420] ;  /* 0x0064200402587984 */ /* 0x000ee20008004c00 */
        /* <DEDUP_REMOVED lines=8> */
[C---:B-1----:R-:W-:Y:S01]  /*6900*/  FFMA R4, R16.reuse, R60, R27 ;  /* 0x0000003c10047223 */ /* 0x042fe2000000001b */
        /* <DEDUP_REMOVED lines=14> */
[----:B------:R-:W-:Y:S01]  /*69f0*/  FFMA R18, R18, R10, R17 ;  /* 0x0000000a12127223 */ /* 0x000fe20000000011 */
[C---:B--2---:R-:W-:Y:S01]  /*6a00*/  FFMA R26, R12.reuse, R104, R26 ;  /* 0x000000680c1a7223 */ /* 0x044fe2000000001a */
        /* <DEDUP_REMOVED lines=8> */
[----:B------:R-:W2:Y:S01]  /*6a90*/  LDS.128 R100, [R2.X4+UR4+0x30] ;  /* 0x0000300402647984 */ /* 0x000ea20008004c00 */
[C---:B------:R-:W-:Y:S01]  /*6aa0*/  FFMA R25, R13.reuse, R9, R16 ;  /* 0x000000090d197223 */ /* 0x040fe20000000010 */
[C---:B------:R-:W-:Y:S01]  /*6ab0*/  FFMA R26, R14.reuse, R106, R19 ;  /* 0x0000006a0e1a7223 */ /* 0x040fe20000000013 */
[----:B------:R-:W-:Y:S01]  /*6ac0*/  FFMA R0, R14, R62, R17 ;  /* 0x0000003e0e007223 */ /* 0x000fe20000000011 */
[----:B------:R-:W-:Y:S01]  /*6ad0*/  LDS.128 R56, [R80+0x630] ;  /* 0x0006300050387984 */ /* 0x000fe20000000c00 */
[----:B------:R-:W-:Y:S01]  /*6ae0*/  FFMA R24, R12, R52, R24 ;  /* 0x000000340c187223 */ /* 0x000fe20000000018 */
[----:B---3--:R-:W-:Y:S01]  /*6af0*/  FFMA R28, R88, R60, R28 ;  /* 0x0000003c581c7223 */ /* 0x008fe2000000001c */
[----:B------:R-:W-:Y:S01]  /*6b00*/  FFMA R25, R14, R10, R25 ;  /* 0x0000000a0e197223 */ /* 0x000fe20000000019 */
[----:B------:R-:W3:Y:S01]  /*6b10*/  LDS.128 R16, [R80+0x230] ;  /* 0x0002300050107984 */ /* 0x000ee20000000c00 */
[----:B------:R-:W-:Y:S01]  /*6b20*/  FFMA R13, R13, R53, R24 ;  /* 0x000000350d0d7223 */ /* 0x000fe20000000018 */
[----:B------:R-:W-:Y:S01]  /*6b30*/  FFMA R12, R88, R52, R29 ;  /* 0x00000034580c7223 */ /* 0x000fe2000000001d */
[----:B------:R-:W-:Y:S01]  /*6b40*/  FFMA R0, R15, R63, R0 ;  /* 0x0000003f0f007223 */ /* 0x000fe20000000000 */
[----:B------:R-:W4:Y:S01]  /*6b50*/  LDS.128 R20, [R80+0x430] ;  /* 0x0004300050147984 */ /* 0x000f220000000c00 */
[----:B------:R-:W-:Y:S01]  /*6b60*/  FFMA R24, R14, R54, R13 ;  /* 0x000000360e187223 */ /* 0x000fe2000000000d */
[C---:B------:R-:W-:Y:S01]  /*6b70*/  FFMA R13, R88.reuse, R104, R31 ;  /* 0x00000068580d7223 */ /* 0x040fe2000000001f */
[----:B------:R-:W-:Y:S01]  /*6b80*/  FFMA R14, R88, R8, R30 ;  /* 0x00000008580e7223 */ /* 0x000fe2000000001e */
[C---:B------:R-:W-:Y:S01]  /*6b90*/  FFMA R88, R89.reuse, R61, R28 ;  /* 0x0000003d59587223 */ /* 0x040fe2000000001c */
[C---:B------:R-:W-:Y:S01]  /*6ba0*/  FFMA R12, R89.reuse, R53, R12 ;  /* 0x00000035590c7223 */ /* 0x040fe2000000000c */
[----:B------:R-:W5:Y:S01]  /*6bb0*/  LDS.128 R28, [R2.X4+UR4+0x230] ;  /* 0x00023004021c7984 */ /* 0x000f620008004c00 */
        /* <DEDUP_REMOVED lines=8> */
[----:B------:R-:W-:Y:S01]  /*6c40*/  FFMA R24, R15, R55, R24 ;  /* 0x000000370f187223 */ /* 0x000fe20000000018 */
[-C--:B------:R-:W-:Y:S01]  /*6c50*/  FFMA R90, R91, R11.reuse, R12 ;  /* 0x0000000b5b5a7223 */ /* 0x080fe2000000000c */
[C---:B-1----:R-:W-:Y:S01]  /*6c60*/  FFMA R114, R4.reuse, R8, R114 ;  /* 0x0000000804727223 */ /* 0x042fe20000000072 */
[C---:B------:R-:W-:Y:S01]  /*6c70*/  FFMA R112, R4.reuse, R60, R112 ;  /* 0x0000003c04707223 */ /* 0x040fe20000000070 */
[C---:B------:R-:W-:Y:S01]  /*6c80*/  FFMA R113, R4.reuse, R52, R113 ;  /* 0x0000003404717223 */ /* 0x040fe20000000071 */
[----:B------:R-:W-:Y:S01]  /*6c90*/  FFMA R4, R4, R104, R115 ;  /* 0x0000006804047223 */ /* 0x000fe20000000073 */
[C---:B------:R-:W-:Y:S01]  /*6ca0*/  FFMA R25, R15.reuse, R11, R25 ;  /* 0x0000000b0f197223 */ /* 0x040fe20000000019 */
[-C--:B------:R-:W-:Y:S01]  /*6cb0*/  FFMA R26, R15, R107.reuse, R26 ;  /* 0x0000006b0f1a7223 */ /* 0x080fe2000000001a */
        /* <DEDUP_REMOVED lines=14> */
[C---:B---3--:R-:W-:Y:S01]  /*6da0*/  FFMA R4, R100.reuse, R16, R87 ;  /* 0x0000001064047223 */ /* 0x048fe20000000057 */
[C---:B------:R-:W-:Y:S01]  /*6db0*/  FFMA R6, R100.reuse, R56, R97 ;  /* 0x0000003864067223 */ /* 0x040fe20000000061 */
[----:B------:R-:W-:Y:S01]  /*6dc0*/  FFMA R106, R7, R11, R10 ;  /* 0x0000000b076a7223 */ /* 0x000fe2000000000a */
[----:B----4-:R-:W-:Y:S01]  /*6dd0*/  FFMA R100, R100, R20, R99 ;  /* 0x0000001464647223 */ /* 0x010fe20000000063 */
[C---:B------:R-:W-:Y:S01]  /*6de0*/  FFMA R7, R101.reuse, R17, R4 ;  /* 0x0000001165077223 */ /* 0x040fe20000000004 */
[C---:B------:R-:W-:Y:S01]  /*6df0*/  FFMA R5, R101.reuse, R57, R6 ;  /* 0x0000003965057223 */ /* 0x040fe20000000006 */
        /* <DEDUP_REMOVED lines=11> */
[C---:B-----5:R-:W-:Y:S01]  /*6eb0*/  FFMA R6, R28.reuse, R56, R81 ;  /* 0x000000381c067223 */ /* 0x060fe20000000051 */
[C---:B------:R-:W-:Y:S01]  /*6ec0*/  FFMA R4, R28.reuse, R16, R83 ;  /* 0x000000101c047223 */ /* 0x040fe20000000053 */
[C---:B------:R-:W-:Y:S01]  /*6ed0*/  FFMA R52, R28.reuse, R20, R79 ;  /* 0x000000141c347223 */ /* 0x040fe2000000004f */
        /* <DEDUP_REMOVED lines=8> */
[----:B------:R-:W-:Y:S01]  /*6f60*/  LDS.128 R112, [R80+0x240] ;  /* 0x0002400050707984 */ /* 0x000fe20000000c00 */
        /* <DEDUP_REMOVED lines=172> */
[----:B------:R-:W-:Y:S01]  /*7a30*/  LDS.128 R92, [R2.X4+UR4+0x40] ;  /* 0x00004004025c7984 */ /* 0x000fe20008004c00 */
        /* <DEDUP_REMOVED lines=17> */
[C---:B---3--:R-:W-:Y:S01]  /*7b50*/  FFMA R26, R4.reuse, R108, R26 ;  /* 0x0000006c041a7223 */ /* 0x048fe2000000001a */
        /* <DEDUP_REMOVED lines=8> */
[----:B------:R-:W3:Y:S01]  /*7be0*/  LDS.128 R36, [R80+0x640] ;  /* 0x0006400050247984 */ /* 0x000ee20000000c00 */
[C---:B------:R-:W-:Y:S01]  /*7bf0*/  FFMA R25, R5.reuse, R17, R8 ;  /* 0x0000001105197223 */ /* 0x040fe20000000008 */
[C---:B------:R-:W-:Y:S01]  /*7c00*/  FFMA R26, R6.reuse, R110, R11 ;  /* 0x0000006e061a7223 */ /* 0x040fe2000000000b */
[----:B------:R-:W-:Y:S01]  /*7c10*/  FFMA R0, R6, R58, R9 ;  /* 0x0000003a06007223 */ /* 0x000fe20000000009 */
[----:B------:R-:W-:Y:S01]  /*7c20*/  LDS.128 R28, [R80+0x440] ;  /* 0x00044000501c7984 */ /* 0x000fe20000000c00 */
[----:B------:R-:W-:Y:S01]  /*7c30*/  FFMA R24, R4, R20, R24 ;  /* 0x0000001404187223 */ /* 0x000fe20000000018 */
[----:B-1----:R-:W-:Y:S01]  /*7c40*/  FFMA R88, R96, R56, R88 ;  /* 0x0000003860587223 */ /* 0x002fe20000000058 */
[----:B------:R-:W-:Y:S01]  /*7c50*/  FFMA R25, R6, R18, R25 ;  /* 0x0000001206197223 */ /* 0x000fe20000000019 */
[----:B------:R-:W1:Y:S01]  /*7c60*/  LDS.128 R8, [R80+0x40] ;  /* 0x0000400050087984 */ /* 0x000e620000000c00 */
        /* <DEDUP_REMOVED lines=9> */
[----:B------:R-:W4:Y:S01]  /*7d00*/  LDS.128 R88, [R2.X4+UR4+0x240] ;  /* 0x0002400402587984 */ /* 0x000f220008004c00 */
        /* <DEDUP_REMOVED lines=9> */
[----:B------:R-:W-:Y:S01]  /*7da0*/  FFMA R98, R99, R19, R4 ;  /* 0x0000001363627223 */ /* 0x000fe20000000004 */
[-C--:B------:R-:W-:Y:S01]  /*7db0*/  FFMA R26, R7, R111.reuse, R26 ;  /* 0x0000006f071a7223 */ /* 0x080fe2000000001a */
[C---:B--2---:R-:W-:Y:S01]  /*7dc0*/  FFMA R106, R12.reuse, R16, R106 ;  /* 0x000000100c6a7223 */ /* 0x044fe2000000006a */
[C---:B------:R-:W-:Y:S01]  /*7dd0*/  FFMA R104, R12.reuse, R56, R104 ;  /* 0x000000380c687223 */ /* 0x040fe20000000068 */
[C---:B------:R-:W-:Y:S01]  /*7de0*/  FFMA R105, R12.reuse, R20, R105 ;  /* 0x000000140c697223 */ /* 0x040fe20000000069 */
[----:B------:R-:W-:Y:S01]  /*7df0*/  FFMA R12, R12, R108, R107 ;  /* 0x0000006c0c0c7223 */ /* 0x000fe2000000006b */
        /* <DEDUP_REMOVED lines=11> */
[C---:B---3--:R-:W-:Y:S01]  /*7eb0*/  FFMA R12, R92.reuse, R36, R101 ;  /* 0x000000245c0c7223 */ /* 0x048fe20000000065 */
[C---:B------:R-:W-:Y:S01]  /*7ec0*/  FFMA R108, R15.reuse, R59, R108 ;  /* 0x0000003b0f6c7223 */ /* 0x040fe2000000006c */
[C---:B------:R-:W-:Y:S01]  /*7ed0*/  FFMA R109, R15.reuse, R23, R22 ;  /* 0x000000170f6d7223 */ /* 0x040fe20000000016 */
[C---:B-1----:R-:W-:Y:S01]  /*7ee0*/  FFMA R102, R92.reuse, R8, R102 ;  /* 0x000000085c667223 */ /* 0x042fe20000000066 */
        /* <DEDUP_REMOVED lines=12> */
[-C--:B------:R-:W-:Y:S01]  /*7fb0*/  FFMA R92, R115, R95.reuse, R92 ;  /* 0x0000005f735c7223 */ /* 0x080fe2000000005c */
[-C--:B------:R-:W-:Y:S01]  /*7fc0*/  FFMA R93, R39, R95.reuse, R20 ;  /* 0x0000005f275d7223 */ /* 0x080fe20000000014 */
[-C--:B------:R-:W-:Y:S01]  /*7fd0*/  FFMA R94, R11, R95.reuse, R12 ;  /* 0x0000005f0b5e7223 */ /* 0x080fe2000000000c */
[----:B------:R-:W-:Y:S01]  /*7fe0*/  FFMA R95, R31, R95, R14 ;  /* 0x0000005f1f5f7223 */ /* 0x000fe2000000000e */
[C---:B----4-:R-:W-:Y:S01]  /*7ff0*/  FFMA R14, R88.reuse, R36, R81 ;  /* 0x00000024580e7223 */ /* 0x050fe20000000051 */
        /* <DEDUP_REMOVED lines=29> */
[-C--:B------:R-:W-:Y:S01]  /*81d0*/  FFMA R79, R115, R7.reuse, R4 ;  /* 0x00000007734f7223 */ /* 0x080fe20000000004 */
[C---:B-1----:R-:W-:Y:S01]  /*81e0*/  FFMA R4, R16.reuse, R36, R33 ;  /* 0x0000002410047223 */ /* 0x042fe20000000021 */
[C---:B------:R-:W-:Y:S01]  /*81f0*/  FFMA R74, R16.reuse, R112, R74 ;  /* 0x00000070104a7223 */ /* 0x040fe2000000004a */
[C---:B------:R-:W-:Y:S01]  /*8200*/  FFMA R32, R16.reuse, R28, R32 ;  /* 0x0000001c10207223 */ /* 0x040fe20000000020 */
[----:B------:R-:W-:Y:S01]  /*8210*/  FFMA R16, R16, R8, R73 ;  /* 0x0000000810107223 */ /* 0x000fe20000000049 */
[----:B------:R-:W-:Y:S01]  /*8220*/  FFMA R77, R31, R7, R56 ;  /* 0x000000071f4d7223 */ /* 0x000fe20000000038 */
[----:B------:R-:W-:Y:S01]  /*8230*/  FFMA R59, R17, R113, R74 ;  /* 0x00000071113b7223 */ /* 0x000fe2000000004a */
[-C--:B------:R-:W-:Y:S01]  /*8240*/  FFMA R78, R39, R7.reuse, R78 ;  /* 0x00000007274e7223 */ /* 0x080fe2000000004e */
[----:B------:R-:W-:Y:S01]  /*8250*/  FFMA R81, R11, R7, R6 ;  /* 0x000000070b517223 */ /* 0x000fe20000000006 */
[C---:B------:R-:W-:Y:S01]  /*8260*/  FFMA R33, R17.reuse, R37, R4 ;  /* 0x0000002511217223 */ /* 0x040fe20000000004 */
[C---:B------:R-:W-:Y:S01]  /*8270*/  FFMA R57, R17.reuse, R29, R32 ;  /* 0x0000001d11397223 */ /* 0x040fe20000000020 */
[----:B------:R-:W1:Y:S01]  /*8280*/  LDS.128 R4, [R2.X4+UR4+0x2440] ;  /* 0x0024400402047984 */ /* 0x000e620008004c00 */
[----:B------:R-:W-:Y:S01]  /*8290*/  FFMA R17, R17, R9, R16 ;  /* 0x0000000911117223 */ /* 0x000fe20000000010 */
[C---:B------:R-:W-:Y:S01]  /*82a0*/  FFMA R16, R18.reuse, R114, R59 ;  /* 0x0000007212107223 */ /* 0x040fe2000000003b */
[C---:B------:R-:W-:Y:S01]  /*82b0*/  FFMA R32, R18.reuse, R30, R57 ;  /* 0x0000001e12207223 */ /* 0x040fe20000000039 */
[C---:B------:R-:W-:Y:S01]  /*82c0*/  FFMA R56, R18.reuse, R38, R33 ;  /* 0x0000002612387223 */ /* 0x040fe20000000021 */
[----:B------:R-:W-:Y:S01]  /*82d0*/  FFMA R76, R18, R10, R17 ;  /* 0x0000000a124c7223 */ /* 0x000fe20000000011 */
[-C--:B------:R-:W-:Y:S01]  /*82e0*/  FFMA R75, R115, R19.reuse, R16 ;  /* 0x00000013734b7223 */ /* 0x080fe20000000010 */
[C---:B---3--:R-:W-:Y:S01]  /*82f0*/  FFMA R16, R12.reuse, R28, R69 ;  /* 0x0000001c0c107223 */ /* 0x048fe20000000045 */
[-C--:B------:R-:W-:Y:S01]  /*8300*/  FFMA R32, R31, R19.reuse, R32 ;  /* 0x000000131f207223 */ /* 0x080fe20000000020 */
[-C--:B------:R-:W-:Y:S01]  /*8310*/  FFMA R33, R39, R19.reuse, R56 ;  /* 0x0000001327217223 */ /* 0x080fe20000000038 */
        /* <DEDUP_REMOVED lines=11> */
[-C--:B------:R-:W-:Y:S01]  /*83d0*/  FFMA R71, R31, R15.reuse, R56 ;  /* 0x0000000f1f477223 */ /* 0x080fe20000000038 */
[C---:B------:R-:W-:Y:S01]  /*83e0*/  FFMA R72, R14.reuse, R38, R57 ;  /* 0x000000260e487223 */ /* 0x040fe20000000039 */
[----:B------:R-:W-:Y:S01]  /*83f0*/  FFMA R74, R14, R10, R13 ;  /* 0x0000000a0e4a7223 */ /* 0x000fe2000000000d */
[-C--:B------:R-:W-:Y:S01]  /*8400*/  FFMA R73, R115, R15.reuse, R12 ;  /* 0x0000000f73497223 */ /* 0x080fe2000000000c */
[C---:B--2---:R-:W-:Y:S01]  /*8410*/  FFMA R12, R20.reuse, R28, R65 ;  /* 0x0000001c140c7223 */ /* 0x044fe20000000041 */
[C---:B------:R-:W-:Y:S01]  /*8420*/  FFMA R68, R20.reuse, R112, R68 ;  /* 0x0000007014447223 */ /* 0x040fe20000000044 */
[C---:B------:R-:W-:Y:S01]  /*8430*/  FFMA R66, R20.reuse, R36, R66 ;  /* 0x0000002414427223 */ /* 0x040fe20000000042 */
[----:B------:R-:W-:Y:S01]  /*8440*/  FFMA R20, R20, R8, R67 ;  /* 0x0000000814147223 */ /* 0x000fe20000000043 */
[-C--:B------:R-:W-:Y:S01]  /*8450*/  FFMA R72, R39, R15.reuse, R72 ;  /* 0x0000000f27487223 */ /* 0x080fe20000000048 */
        /* <DEDUP_REMOVED lines=14> */
[-C--:B------:R-:W-:Y:S01]  /*8540*/  FFMA R67, R31, R23.reuse, R56 ;  /* 0x000000171f437223 */ /* 0x080fe20000000038 */
[-C--:B------:R-:W-:Y:S01]  /*8550*/  FFMA R68, R39, R23.reuse, R68 ;  /* 0x0000001727447223 */ /* 0x080fe20000000044 */
        /* <DEDUP_REMOVED lines=25> */
[----:B------:R-:W-:Y:S01]  /*86f0*/  FFMA R16, R18, R114, R53 ;  /* 0x0000007212107223 */ /* 0x000fe20000000035 */
[-C--:B------:R-:W-:Y:S01]  /*8700*/  FFMA R53, R31, R19.reuse, R20 ;  /* 0x000000131f357223 */ /* 0x080fe20000000014 */
[----:B--2---:R-:W-:Y:S01]  /*8710*/  FFMA R52, R12, R112, R52 ;  /* 0x000000700c347223 */ /* 0x004fe20000000034 */
[C---:B------:R-:W-:Y:S01]  /*8720*/  FFMA R54, R18.reuse, R38, R21 ;  /* 0x0000002612367223 */ /* 0x040fe20000000015 */
[----:B------:R-:W-:Y:S01]  /*8730*/  FFMA R64, R18, R10, R17 ;  /* 0x0000000a12407223 */ /* 0x000fe20000000011 */
[----:B------:R-:W-:Y:S01]  /*8740*/  FFMA R55, R115, R19, R16 ;  /* 0x0000001373377223 */ /* 0x000fe20000000010 */
[C---:B------:R-:W-:Y:S01]  /*8750*/  FFMA R46, R12.reuse, R36, R46 ;  /* 0x000000240c2e7223 */ /* 0x040fe2000000002e */
[C---:B------:R-:W-:Y:S01]  /*8760*/  FFMA R16, R12.reuse, R28, R45 ;  /* 0x0000001c0c107223 */ /* 0x040fe2000000002d */
[----:B------:R-:W-:Y:S01]  /*8770*/  FFMA R12, R12, R8, R47 ;  /* 0x000000080c0c7223 */ /* 0x000fe2000000002f */
[----:B------:R-:W-:Y:S01]  /*8780*/  FFMA R21, R13, R113, R52 ;  /* 0x000000710d157223 */ /* 0x000fe20000000034 */
[-C--:B------:R-:W-:Y:S01]  /*8790*/  FFMA R54, R39, R19.reuse, R54 ;  /* 0x0000001327367223 */ /* 0x080fe20000000036 */
[----:B------:R-:W-:Y:S01]  /*87a0*/  FFMA R64, R11, R19, R64 ;  /* 0x000000130b407223 */ /* 0x000fe20000000040 */
        /* <DEDUP_REMOVED lines=13> */
[-C--:B------:R-:W-:Y:S01]  /*8880*/  FFMA R45, R31, R15.reuse, R16 ;  /* 0x0000000f1f2d7223 */ /* 0x080fe20000000010 */
        /* <DEDUP_REMOVED lines=34> */
[-C--:B------:R-:W-:Y:S01]  /*8ab0*/  FFMA R42, R31, R7.reuse, R42 ;  /* 0x000000071f2a7223 */ /* 0x080fe2000000002a */
        /* <DEDUP_REMOVED lines=12> */
[-C--:B------:R-:W-:Y:S01]  /*8b80*/  FFMA R34, R39, R63.reuse, R34 ;  /* 0x0000003f27227223 */ /* 0x080fe20000000022 */
[-C--:B------:R-:W-:Y:S01]  /*8b90*/  FFMA R40, R11, R63.reuse, R40 ;  /* 0x0000003f0b287223 */ /* 0x080fe20000000028 */
        /* <DEDUP_REMOVED lines=14> */
[C---:B------:R-:W-:Y:S01]  /*8c80*/  FFMA R0, R12.reuse, R36, R0 ;  /* 0x000000240c007223 */ /* 0x040fe20000000000 */
[----:B------:R-:W1:Y:S01]  /*8c90*/  LDS.128 R4, [R2.X4+UR4+0x6640] ;  /* 0x0066400402047984 */ /* 0x000e620008004c00 */
[-C--:B------:R-:W-:Y:S01]  /*8ca0*/  FFMA R60, R31, R23.reuse, R60 ;  /* 0x000000171f3c7223 */ /* 0x080fe2000000003c */
[-C--:B------:R-:W-:Y:S01]  /*8cb0*/  FFMA R61, R11, R23.reuse, R22 ;  /* 0x000000170b3d7223 */ /* 0x080fe20000000016 */
        /* <DEDUP_REMOVED lines=8> */
[----:B------:R-:W-:Y:S01]  /*8d40*/  FFMA R13, R13, R29, R24 ;  /* 0x0000001d0d0d7223 */ /* 0x000fe20000000018 */
[----:B------:R-:W-:Y:S01]  /*8d50*/  LDS.128 R100, [R2.X4+UR4+0x50] ;  /* 0x0000500402647984 */ /* 0x000fe20008004c00 */
[----:B--2---:R-:W-:Y:S01]  /*8d60*/  FFMA R96, R84, R36, R96 ;  /* 0x0000002454607223 */ /* 0x004fe20000000060 */
[C---:B------:R-:W-:Y:S01]  /*8d70*/  FFMA R17, R14.reuse, R10, R17 ;  /* 0x0000000a0e117223 */ /* 0x040fe20000000011 */
[----:B------:R-:W-:Y:S01]  /*8d80*/  FFMA R16, R14, R30, R13 ;  /* 0x0000001e0e107223 */ /* 0x000fe2000000000d */
[----:B------:R-:W2:Y:S01]  /*8d90*/  LDS.128 R20, [R80+0x50] ;  /* 0x0000500050147984 */ /* 0x000ea20000000c00 */
[C---:B------:R-:W-:Y:S01]  /*8da0*/  FFMA R14, R84.reuse, R28, R97 ;  /* 0x0000001c540e7223 */ /* 0x040fe20000000061 */
[C---:B------:R-:W-:Y:S01]  /*8db0*/  FFMA R12, R84.reuse, R8, R99 ;  /* 0x00000008540c7223 */ /* 0x040fe20000000063 */
[----:B------:R-:W-:Y:S01]  /*8dc0*/  FFMA R13, R84, R112, R98 ;  /* 0x00000070540d7223 */ /* 0x000fe20000000062 */
[----:B------:R-:W3:Y:S01]  /*8dd0*/  LDS.128 R48, [R80+0x650] ;  /* 0x0006500050307984 */ /* 0x000ee20000000c00 */
[C---:B------:R-:W-:Y:S01]  /*8de0*/  FFMA R84, R85.reuse, R37, R96 ;  /* 0x0000002555547223 */ /* 0x040fe20000000060 */
[C---:B------:R-:W-:Y:S01]  /*8df0*/  FFMA R14, R85.reuse, R29, R14 ;  /* 0x0000001d550e7223 */ /* 0x040fe2000000000e */
[C---:B------:R-:W-:Y:S01]  /*8e00*/  FFMA R12, R85.reuse, R9, R12 ;  /* 0x00000009550c7223 */ /* 0x040fe2000000000c */
[----:B------:R-:W4:Y:S01]  /*8e10*/  LDS.128 R104, [R80+0x250] ;  /* 0x0002500050687984 */ /* 0x000f220000000c00 */
[----:B------:R-:W-:Y:S01]  /*8e20*/  FFMA R13, R85, R113, R13 ;  /* 0x00000071550d7223 */ /* 0x000fe2000000000d */
[C---:B------:R-:W-:Y:S01]  /*8e30*/  FFMA R84, R86.reuse, R38, R84 ;  /* 0x0000002656547223 */ /* 0x040fe20000000054 */
[C---:B------:R-:W-:Y:S01]  /*8e40*/  FFMA R85, R86.reuse, R30, R14 ;  /* 0x0000001e56557223 */ /* 0x040fe2000000000e */
[----:B------:R-:W5:Y:S01]  /*8e50*/  LDS.128 R24, [R80+0x450] ;  /* 0x0004500050187984 */ /* 0x000f620000000c00 */
[C---:B------:R-:W-:Y:S01]  /*8e60*/  FFMA R12, R86.reuse, R10, R12 ;  /* 0x0000000a560c7223 */ /* 0x040fe2000000000c */
[----:B------:R-:W-:Y:S01]  /*8e70*/  FFMA R13, R86, R114, R13 ;  /* 0x00000072560d7223 */ /* 0x000fe2000000000d */
[-C--:B------:R-:W-:Y:S01]  /*8e80*/  FFMA R84, R39, R87.reuse, R84 ;  /* 0x0000005727547223 */ /* 0x080fe20000000054 */
[----:B------:R-:W5:Y:S01]  /*8e90*/  LDS.128 R96, [R2.X4+UR4+0x250] ;  /* 0x0002500402607984 */ /* 0x000f620008004c00 */
[-C--:B------:R-:W-:Y:S01]  /*8ea0*/  FFMA R85, R31, R87.reuse, R85 ;  /* 0x000000571f557223 */ /* 0x080fe20000000055 */
[----:B------:R-:W-:Y:S01]  /*8eb0*/  FFMA R86, R11, R87, R12 ;  /* 0x000000570b567223 */ /* 0x000fe2000000000c */
[-C--:B------:R-:W-:Y:S01]  /*8ec0*/  FFMA R0, R39, R15.reuse, R0 ;  /* 0x0000000f27007223 */ /* 0x080fe20000000000 */
[-C--:B------:R-:W-:Y:S01]  /*8ed0*/  FFMA R16, R31, R15.reuse, R16 ;  /* 0x0000000f1f107223 */ /* 0x080fe20000000010 */
[-C--:B------:R-:W-:Y:S01]  /*8ee0*/  FFMA R17, R11, R15.reuse, R17 ;  /* 0x0000000f0b117223 */ /* 0x080fe20000000011 */
[C---:B------:R-:W-:Y:S01]  /*8ef0*/  FFMA R18, R115.reuse, R15, R18 ;  /* 0x0000000f73127223 */ /* 0x040fe20000000012 */
[----:B------:R-:W-:Y:S01]  /*8f00*/  FFMA R87, R115, R87, R13 ;  /* 0x0000005773577223 */ /* 0x000fe2000000000d */
[C---:B-1----:R-:W-:Y:S01]  /*8f10*/  FFMA R111, R4.reuse, R8, R111 ;  /* 0x00000008046f7223 */ /* 0x042fe2000000006f */
        /* <DEDUP_REMOVED lines=15> */
[C---:B--2---:R-:W-:Y:S01]  /*9010*/  FFMA R94, R100.reuse, R20, R94 ;  /* 0x00000014645e7223 */ /* 0x044fe2000000005e */
[----:B------:R-:W-:Y:S01]  /*9020*/  FFMA R115, R115, R7, R6 ;  /* 0x0000000773737223 */ /* 0x000fe20000000006 */
[----:B------:R-:W-:Y:S01]  /*9030*/  LDS.128 R108, [R80+0x260] ;  /* 0x00026000506c7984 */ /* 0x000fe20000000c00 */
[----:B---3--:R-:W-:Y:S01]  /*9040*/  FFMA R4, R100, R48, R93 ;  /* 0x0000003064047223 */ /* 0x008fe2000000005d */
[----:B------:R-:W-:-:S02]  /*9050*/  FFMA R11, R101, R21, R94 ;  /* 0x00000015650b7223 */ /* 0x000fc4000000005e */
[----:B------:R-:W-:Y:S01]  /*9060*/  LDS.128 R216, [R2.X4+UR4+0x63d0] ;  /* 0x0063d00402d87984 */ /* 0x000fe20008004c00 */
[C---:B----4-:R-:W-:Y:S01]  /*9070*/  FFMA R92, R100.reuse, R104, R92 ;  /* 0x00000068645c7223 */ /* 0x050fe2000000005c */
[C---:B------:R-:W-:Y:S02]  /*9080*/  FFMA R9, R101.reuse, R49, R4 ;  /* 0x0000003165097223 */ /* 0x040fe40000000004 */
[----:B------:R-:W-:Y:S01]  /*9090*/  LDS.128 R220, [R2.X4+UR4+0x65d0] ;  /* 0x0065d00402dc7984 */ /* 0x000fe20008004c00 */
[----:B-----5:R-:W-:Y:S01]  /*90a0*/  FFMA R100, R100, R24, R95 ;  /* 0x0000001864647223 */ /* 0x020fe2000000005f */
[C---:B------:R-:W-:Y:S02]  /*90b0*/  FFMA R29, R101.reuse, R105, R92 ;  /* 0x00000069651d7223 */ /* 0x040fe4000000005c */
[----:B------:R-:W2:Y:S01]  /*90c0*/  LDS.128 R4, [R2.X4+UR4+0x650] ;  /* 0x0006500402047984 */ /* 0x000ea20008004c00 */
[C---:B------:R-:W-:Y:S01]  /*90d0*/  FFMA R28, R102.reuse, R50, R9 ;  /* 0x00000032661c7223 */ /* 0x040fe20000000009 */
[----:B------:R-:W-:Y:S01]  /*90e0*/  FFMA R101, R101, R25, R100 ;  /* 0x0000001965657223 */ /* 0x000fe20000000064 */
[C---:B------:R-:W-:Y:S01]  /*90f0*/  FFMA R100, R102.reuse, R22, R11 ;  /* 0x0000001666647223 */ /* 0x040fe2000000000b */
[----:B------:R-:W-:Y:S01]  /*9100*/  FFMA R8, R102, R106, R29 ;  /* 0x0000006a66087223 */ /* 0x000fe2000000001d */
[----:B------:R-:W-:Y:S01]  /*9110*/  FFMA R82, R96, R24, R82 ;  /* 0x0000001860527223 */ /* 0x000fe20000000052 */
[----:B------:R-:W-:Y:S01]  /*9120*/  FFMA R10, R102, R26, R101 ;  /* 0x0000001a660a7223 */ /* 0x000fe20000000065 */
[-C--:B------:R-:W-:Y:S01]  /*9130*/  FFMA R100, R23, R103.reuse, R100 ;  /* 0x0000006717647223 */ /* 0x080fe20000000064 */
        /* <DEDUP_REMOVED lines=10> */
[----:B------:R-:W3:Y:S01]  /*91e0*/  LDS.128 R8, [R2.X4+UR4+0x2050] ;  /* 0x0020500402087984 */ /* 0x000ee20008004c00 */
        /* <DEDUP_REMOVED lines=37> */
[-C--:B------:R-:W-:Y:S01]  /*9440*/  FFMA R75, R107, R7.reuse, R4 ;  /* 0x000000076b4b7223 */ /* 0x080fe20000000004 */
[----:B------:R-:W-:Y:S01]  /*9450*/  FFMA R76, R6, R22, R39 ;  /* 0x00000016064c7223 */ /* 0x000fe20000000027 */
[C---:B---3--:R-:W-:Y:S01]  /*9460*/  FFMA R4, R8.reuse, R24, R71 ;  /* 0x0000001808047223 */ /* 0x048fe20000000047 */
        /* <DEDUP_REMOVED lines=18> */
[-C--:B------:R-:W-:Y:S01]  /*9590*/  FFMA R73, R107, R11.reuse, R8 ;  /* 0x0000000b6b497223 */ /* 0x080fe20000000008 */
[C---:B------:R-:W-:Y:S01]  /*95a0*/  FFMA R8, R28.reuse, R24, R67 ;  /* 0x000000181c087223 */ /* 0x040fe20000000043 */
[----:B------:R-:W-:Y:S01]  /*95b0*/  FFMA R28, R28, R104, R69 ;  /* 0x000000681c1c7223 */ /* 0x000fe20000000045 */
[-C--:B------:R-:W-:Y:S01]  /*95c0*/  FFMA R72, R51, R11.reuse, R72 ;  /* 0x0000000b33487223 */ /* 0x080fe20000000048 */
        /* <DEDUP_REMOVED lines=12> */
[C---:B--2---:R-:W-:Y:S01]  /*9690*/  FFMA R30, R12.reuse, R24, R65 ;  /* 0x000000180c1e7223 */ /* 0x044fe20000000041 */
[-C--:B------:R-:W-:Y:S01]  /*96a0*/  FFMA R69, R107, R31.reuse, R28 ;  /* 0x0000001f6b457223 */ /* 0x080fe2000000001c */
        /* <DEDUP_REMOVED lines=14> */
[-C--:B------:R-:W-:Y:S01]  /*9790*/  FFMA R65, R27, R15.reuse, R12 ;  /* 0x0000000f1b417223 */ /* 0x080fe2000000000c */
        /* <DEDUP_REMOVED lines=13> */
[----:B------:R-:W-:Y:S01]  /*9870*/  FFMA R54, R6, R50, R29 ;  /* 0x0000003206367223 */ /* 0x000fe2000000001d */
[----:B-1----:R-:W-:Y:S01]  /*9880*/  FFMA R46, R8, R48, R46 ;  /* 0x00000030082e7223 */ /* 0x002fe2000000002e */
[----:B------:R-:W-:Y:S01]  /*9890*/  FFMA R4, R6, R106, R5 ;  /* 0x0000006a06047223 */ /* 0x000fe20000000005 */
        /* <DEDUP_REMOVED lines=84> */
[C---:B---3--:R-:W-:Y:S01]  /*9de0*/  FFMA R18, R8.reuse, R104, R18 ;  /* 0x0000006808127223 */ /* 0x048fe20000000012 */
[C---:B------:R-:W-:Y:S01]  /*9df0*/  FFMA R0, R8.reuse, R48, R0 ;  /* 0x0000003008007223 */ /* 0x040fe20000000000 */
[-C--:B------:R-:W-:Y:S01]  /*9e00*/  FFMA R28, R51, R59.reuse, R28 ;  /* 0x0000003b331c7223 */ /* 0x080fe2000000001c */
        /* <DEDUP_REMOVED lines=12> */
[----:B------:R-:W-:Y:S01]  /*9ed0*/  FFMA R84, R92, R48, R84 ;  /* 0x000000305c547223 */ /* 0x000fe20000000054 */
[C---:B------:R-:W-:Y:S01]  /*9ee0*/  FFMA R57, R10.reuse, R22, R57 ;  /* 0x000000160a397223 */ /* 0x040fe20000000039 */
[----:B------:R-:W-:Y:S01]  /*9ef0*/  FFMA R56, R10, R26, R9 ;  /* 0x0000001a0a387223 */ /* 0x000fe20000000009 */
[----:B------:R-:W3:Y:S01]  /*9f00*/  LDS.128 R12, [R80+0x60] ;  /* 0x00006000500c7984 */ /* 0x000ee20000000c00 */
[C---:B------:R-:W-:Y:S01]  /*9f10*/  FFMA R8, R92.reuse, R24, R85 ;  /* 0x000000185c087223 */ /* 0x040fe20000000055 */
[C---:B------:R-:W-:Y:S01]  /*9f20*/  FFMA R9, R92.reuse, R104, R87 ;  /* 0x000000685c097223 */ /* 0x040fe20000000057 */
[----:B------:R-:W-:Y:S01]  /*9f30*/  FFMA R10, R92, R20, R86 ;  /* 0x000000145c0a7223 */ /* 0x000fe20000000056 */
[----:B------:R-:W4:Y:S01]  /*9f40*/  LDS.128 R60, [R80+0x660] ;  /* 0x00066000503c7984 */ /* 0x000f220000000c00 */
[C---:B------:R-:W-:Y:S01]  /*9f50*/  FFMA R92, R93.reuse, R49, R84 ;  /* 0x000000315d5c7223 */ /* 0x040fe20000000054 */
[C---:B------:R-:W-:Y:S01]  /*9f60*/  FFMA R8, R93.reuse, R25, R8 ;  /* 0x000000195d087223 */ /* 0x040fe20000000008 */
[C---:B------:R-:W-:Y:S01]  /*9f70*/  FFMA R9, R93.reuse, R105, R9 ;  /* 0x000000695d097223 */ /* 0x040fe20000000009 */
[----:B------:R-:W5:Y:S01]  /*9f80*/  LDS.128 R16, [R80+0x460] ;  /* 0x0004600050107984 */ /* 0x000f620000000c00 */
[----:B------:R-:W-:Y:S01]  /*9f90*/  FFMA R10, R93, R21, R10 ;  /* 0x000000155d0a7223 */ /* 0x000fe2000000000a */
[C---:B------:R-:W-:Y:S01]  /*9fa0*/  FFMA R93, R94.reuse, R26, R8 ;  /* 0x0000001a5e5d7223 */ /* 0x040fe20000000008 */
[C---:B------:R-:W-:Y:S01]  /*9fb0*/  FFMA R92, R94.reuse, R50, R92 ;  /* 0x000000325e5c7223 */ /* 0x040fe2000000005c */
[----:B------:R-:W5:Y:S01]  /*9fc0*/  LDS.128 R84, [R2.X4+UR4+0x260] ;  /* 0x0002600402547984 */ /* 0x000f620008004c00 */
[C---:B------:R-:W-:Y:S01]  /*9fd0*/  FFMA R8, R94.reuse, R22, R10 ;  /* 0x000000165e087223 */ /* 0x040fe2000000000a */
[----:B------:R-:W-:Y:S01]  /*9fe0*/  FFMA R9, R94, R106, R9 ;  /* 0x0000006a5e097223 */ /* 0x000fe20000000009 */
[-C--:B------:R-:W-:Y:S01]  /*9ff0*/  FFMA R92, R51, R95.reuse, R92 ;  /* 0x0000005f335c7223 */ /* 0x080fe2000000005c */
        /* <DEDUP_REMOVED lines=21> */
[-C--:B------:R-:W-:Y:S01]  /*a150*/  FFMA R106, R23, R7.reuse, R22 ;  /* 0x00000007176a7223 */ /* 0x080fe20000000016 */
[-C--:B------:R-:W-:Y:S01]  /*a160*/  FFMA R104, R51, R7.reuse, R104 ;  /* 0x0000000733687223 */ /* 0x080fe20000000068 */
[----:B------:R-:W-:Y:S01]  /*a170*/  FFMA R105, R27, R7, R26 ;  /* 0x000000071b697223 */ /* 0x000fe2000000001a */
[C---:B---3--:R-:W-:Y:S01]  /*a180*/  FFMA R100, R88.reuse, R12, R100 ;  /* 0x0000000c58647223 */ /* 0x048fe20000000064 */
[----:B------:R-:W-:Y:S01]  /*a190*/  FFMA R25, R89, R109, R102 ;  /* 0x0000006d59197223 */ /* 0x000fe20000000066 */
[----:B------:R-:W-:Y:S01]  /*a1a0*/  FFMA R107, R107, R7, R6 ;  /* 0x000000076b6b7223 */ /* 0x000fe20000000006 */
[----:B------:R-:W-:Y:S01]  /*a1b0*/  LDS.128 R112, [R80+0x270] ;  /* 0x0002700050707984 */ /* 0x000fe20000000c00 */
[----:B----4-:R-:W-:Y:S01]  /*a1c0*/  FFMA R4, R88, R60, R101 ;  /* 0x0000003c58047223 */ /* 0x010fe20000000065 */
[C---:B------:R-:W-:Y:S01]  /*a1d0*/  FFMA R23, R89.reuse, R13, R100 ;  /* 0x0000000d59177223 */ /* 0x040fe20000000064 */
[----:B------:R-:W-:Y:S01]  /*a1e0*/  FFMA R20, R90, R110, R25 ;  /* 0x0000006e5a147223 */ /* 0x000fe20000000019 */
[----:B------:R-:W-:Y:S01]  /*a1f0*/  LDS.128 R224, [R2.X4+UR4+0x67d0] ;  /* 0x0067d00402e07984 */ /* 0x000fe20008004c00 */
[----:B-----5:R-:W-:Y:S01]  /*a200*/  FFMA R88, R88, R16, R103 ;  /* 0x0000001058587223 */ /* 0x020fe20000000067 */
[----:B------:R-:W-:-:S02]  /*a210*/  FFMA R21, R89, R61, R4 ;  /* 0x0000003d59157223 */ /* 0x000fc40000000004 */
[----:B------:R-:W2:Y:S01]  /*a220*/  LDS.128 R4, [R2.X4+UR4+0x660] ;  /* 0x0006600402047984 */ /* 0x000ea20008004c00 */
        /* <DEDUP_REMOVED lines=34> */
[C---:B------:R-:W-:Y:S01]  /*a450*/  FFMA R48, R10.reuse, R18, R51 ;  /* 0x000000120a307223 */ /* 0x040fe20000000033 */
[C---:B------:R-:W-:Y:S01]  /*a460*/  FFMA R78, R10.reuse, R62, R49 ;  /* 0x0000003e0a4e7223 */ /* 0x040fe20000000031 */
[----:B------:R-:W-:Y:S01]  /*a470*/  LDS.128 R100, [R2.X4+UR4+0x70] ;  /* 0x0000700402647984 */ /* 0x000fe20008004c00 */
        /* <DEDUP_REMOVED lines=17> */
[----:B------:R-:W-:Y:S01]  /*a590*/  FFMA R48, R6, R62, R33 ;  /* 0x0000003e06307223 */ /* 0x000fe20000000021 */
[----:B------:R-:W-:Y:S01]  /*a5a0*/  FFMA R75, R111, R7, R4 ;  /* 0x000000076f4b7223 */ /* 0x000fe20000000004 */
[C---:B---3--:R-:W-:Y:S01]  /*a5b0*/  FFMA R72, R20.reuse, R60, R72 ;  /* 0x0000003c14487223 */ /* 0x048fe20000000048 */
[C---:B------:R-:W-:Y:S01]  /*a5c0*/  FFMA R4, R20.reuse, R16, R71 ;  /* 0x0000001014047223 */ /* 0x040fe20000000047 */
[----:B------:R-:W-:Y:S01]  /*a5d0*/  FFMA R74, R20, R12, R74 ;  /* 0x0000000c144a7223 */ /* 0x000fe2000000004a */
[----:B------:R-:W-:Y:S01]  /*a5e0*/  FFMA R76, R6, R14, R51 ;  /* 0x0000000e064c7223 */ /* 0x000fe20000000033 */
[----:B------:R-:W-:Y:S01]  /*a5f0*/  FFMA R20, R20, R108, R73 ;  /* 0x0000006c14147223 */ /* 0x000fe20000000049 */
[C---:B------:R-:W-:Y:S01]  /*a600*/  FFMA R49, R21.reuse, R61, R72 ;  /* 0x0000003d15317223 */ /* 0x040fe20000000048 */
[C---:B------:R-:W-:Y:S01]  /*a610*/  FFMA R51, R21.reuse, R17, R4 ;  /* 0x0000001115337223 */ /* 0x040fe20000000004 */
[----:B------:R-:W-:Y:S01]  /*a620*/  FFMA R71, R21, R13, R74 ;  /* 0x0000000d15477223 */ /* 0x000fe2000000004a */
[-C--:B------:R-:W-:Y:S01]  /*a630*/  FFMA R32, R19, R7.reuse, R32 ;  /* 0x0000000713207223 */ /* 0x080fe20000000020 */
[-C--:B------:R-:W-:Y:S01]  /*a640*/  FFMA R33, R63, R7.reuse, R48 ;  /* 0x000000073f217223 */ /* 0x080fe20000000030 */
[----:B------:R-:W-:Y:S01]  /*a650*/  FFMA R76, R15, R7, R76 ;  /* 0x000000070f4c7223 */ /* 0x000fe2000000004c */
        /* <DEDUP_REMOVED lines=29> */
[----:B------:R-:W2:Y:S01]  /*a830*/  LDS.128 R48, [R2.X4+UR4+0x4260] ;  /* 0x0042600402307984 */ /* 0x000ea20008004c00 */
        /* <DEDUP_REMOVED lines=24> */
[----:B------:R-:W-:Y:S01]  /*a9c0*/  FFMA R24, R6, R18, R27 ;  /* 0x0000001206187223 */ /* 0x000fe2000000001b */
[----:B-1----:R-:W-:Y:S01]  /*a9d0*/  FFMA R46, R20, R60, R46 ;  /* 0x0000003c142e7223 */ /* 0x002fe2000000002e */
        /* <DEDUP_REMOVED lines=21> */
[-C--:B------:R-:W-:Y:S01]  /*ab30*/  FFMA R47, R111, R23.reuse, R20 ;  /* 0x000000176f2f7223 */ /* 0x080fe20000000014 */
        /* <DEDUP_REMOVED lines=74> */
[----:B------:R-:W2:Y:S01]  /*afe0*/  LDS.128 R20, [R80+0x670] ;  /* 0x0006700050147984 */ /* 0x000ea20000000c00 */
[C---:B------:R-:W-:Y:S01]  /*aff0*/  FFMA R37, R25.reuse, R13, R8 ;  /* 0x0000000d19257223 */ /* 0x040fe20000000008 */
[C---:B------:R-:W-:Y:S01]  /*b000*/  FFMA R38, R26.reuse, R110, R11 ;  /* 0x0000006e1a267223 */ /* 0x040fe2000000000b */
[----:B------:R-:W-:Y:S01]  /*b010*/  FFMA R0, R26, R62, R9 ;  /* 0x0000003e1a007223 */ /* 0x000fe20000000009 */
[----:B------:R-:W-:Y:S01]  /*b020*/  FFMA R25, R25, R17, R56 ;  /* 0x0000001119197223 */ /* 0x000fe20000000038 */
[----:B------:R-:W3:Y:S01]  /*b030*/  LDS.128 R8, [R80+0x70] ;  /* 0x0000700050087984 */ /* 0x000ee20000000c00 */
[----:B------:R-:W-:Y:S01]  /*b040*/  FFMA R92, R96, R60, R92 ;  /* 0x0000003c605c7223 */ /* 0x000fe2000000005c */
[C---:B------:R-:W-:Y:S01]  /*b050*/  FFMA R37, R26.reuse, R14, R37 ;  /* 0x0000000e1a257223 */ /* 0x040fe20000000025 */
[----:B------:R-:W-:Y:S01]  /*b060*/  FFMA R36, R26, R18, R25 ;  /* 0x000000121a247223 */ /* 0x000fe20000000019 */
[----:B------:R-:W4:Y:S01]  /*b070*/  LDS.128 R56, [R80+0x470] ;  /* 0x0004700050387984 */ /* 0x000f220000000c00 */
[C---:B------:R-:W-:Y:S01]  /*b080*/  FFMA R24, R96.reuse, R16, R93 ;  /* 0x0000001060187223 */ /* 0x040fe2000000005d */
        /* <DEDUP_REMOVED lines=13> */
[----:B------:R-:W-:Y:S01]  /*b160*/  FFMA R0, R63, R27, R0 ;  /* 0x0000001b3f007223 */ /* 0x000fe20000000000 */
[----:B------:R-:W-:Y:S01]  /*b170*/  FFMA R98, R15, R99, R24 ;  /* 0x000000630f627223 */ /* 0x000fe20000000018 */
[-C--:B------:R-:W-:Y:S01]  /*b180*/  FFMA R36, R19, R27.reuse, R36 ;  /* 0x0000001b13247223 */ /* 0x080fe20000000024 */
[-C--:B------:R-:W-:Y:S01]  /*b190*/  FFMA R37, R15, R27.reuse, R37 ;  /* 0x0000001b0f257223 */ /* 0x080fe20000000025 */
[C---:B------:R-:W-:Y:S01]  /*b1a0*/  FFMA R38, R111.reuse, R27, R38 ;  /* 0x0000001b6f267223 */ /* 0x040fe20000000026 */
[----:B------:R-:W-:Y:S01]  /*b1b0*/  FFMA R99, R111, R99, R25 ;  /* 0x000000636f637223 */ /* 0x000fe20000000019 */
[C---:B-1----:R-:W-:Y:S01]  /*b1c0*/  FFMA R106, R4.reuse, R12, R106 ;  /* 0x0000000c046a7223 */ /* 0x042fe2000000006a */
        /* <DEDUP_REMOVED lines=14> */
[-C--:B------:R-:W-:Y:S01]  /*b2b0*/  FFMA R108, R63, R7.reuse, R108 ;  /* 0x000000073f6c7223 */ /* 0x080fe2000000006c */
[-C--:B------:R-:W-:Y:S01]  /*b2c0*/  FFMA R109, R19, R7.reuse, R18 ;  /* 0x00000007136d7223 */ /* 0x080fe20000000012 */
[-C--:B------:R-:W-:Y:S01]  /*b2d0*/  FFMA R110, R15, R7.reuse, R14 ;  /* 0x000000070f6e7223 */ /* 0x080fe2000000000e */
[----:B------:R-:W-:Y:S01]  /*b2e0*/  FFMA R111, R111, R7, R6 ;  /* 0x000000076f6f7223 */ /* 0x000fe20000000006 */
[C---:B---3--:R-:W-:Y:S01]  /*b2f0*/  FFMA R88, R100.reuse, R8, R88 ;  /* 0x0000000864587223 */ /* 0x048fe20000000058 */
[C---:B------:R-:W-:Y:S01]  /*b300*/  FFMA R13, R101.reuse, R21, R4 ;  /* 0x00000015650d7223 */ /* 0x040fe20000000004 */
[----:B----4-:R-:W-:Y:S01]  /*b310*/  FFMA R100, R100, R56, R91 ;  /* 0x0000003864647223 */ /* 0x010fe2000000005b */
        /* <DEDUP_REMOVED lines=10> */
[C---:B-----5:R-:W-:Y:S01]  /*b3c0*/  FFMA R82, R92.reuse, R56, R82 ;  /* 0x000000385c527223 */ /* 0x060fe20000000052 */
[C---:B------:R-:W-:Y:S01]  /*b3d0*/  FFMA R14, R92.reuse, R20, R83 ;  /* 0x000000145c0e7223 */ /* 0x040fe20000000053 */
[C---:B------:R-:W-:Y:S01]  /*b3e0*/  FFMA R12, R92.reuse, R8, R87 ;  /* 0x000000085c0c7223 */ /* 0x040fe20000000057 */
[-C--:B------:R-:W-:Y:S01]  /*b3f0*/  FFMA R100, R11, R103.reuse, R100 ;  /* 0x000000670b647223 */ /* 0x080fe20000000064 */
        /* <DEDUP_REMOVED lines=13> */
[C---:B-1----:R-:W-:Y:S01]  /*b4d0*/  FFMA R78, R24.reuse, R20, R78 ;  /* 0x00000014184e7223 */ /* 0x042fe2000000004e */
        /* <DEDUP_REMOVED lines=33> */
[-C--:B------:R-:W-:Y:S01]  /*b6f0*/  FFMA R75, R115, R7.reuse, R4 ;  /* 0x00000007734b7223 */ /* 0x080fe20000000004 */
[C---:B------:R-:W-:Y:S01]  /*b700*/  FFMA R4, R16.reuse, R56, R71 ;  /* 0x0000003810047223 */ /* 0x040fe20000000047 */
[-C--:B------:R-:W-:Y:S01]  /*b710*/  FFMA R32, R23, R7.reuse, R32 ;  /* 0x0000000717207223 */ /* 0x080fe20000000020 */
[-C--:B------:R-:W-:Y:S01]  /*b720*/  FFMA R33, R59, R7.reuse, R60 ;  /* 0x000000073b217223 */ /* 0x080fe2000000003c */
        /* <DEDUP_REMOVED lines=28> */
[-C--:B------:R-:W-:Y:S01]  /*b8f0*/  FFMA R67, R23, R15.reuse, R60 ;  /* 0x0000000f17437223 */ /* 0x080fe2000000003c */
[C---:B--2---:R-:W-:Y:S01]  /*b900*/  FFMA R14, R24.reuse, R56, R65 ;  /* 0x00000038180e7223 */ /* 0x044fe20000000041 */
[----:B------:R-:W-:Y:S01]  /*b910*/  FFMA R69, R115, R15, R12 ;  /* 0x0000000f73457223 */ /* 0x000fe2000000000c */
[C---:B------:R-:W-:Y:S01]  /*b920*/  FFMA R66, R24.reuse, R20, R66 ;  /* 0x0000001418427223 */ /* 0x040fe20000000042 */
        /* <DEDUP_REMOVED lines=49> */
[-C--:B------:R-:W-:Y:S01]  /*bc40*/  FFMA R47, R115, R19.reuse, R16 ;  /* 0x00000013732f7223 */ /* 0x080fe20000000010 */
[C---:B------:R-:W-:Y:S01]  /*bc50*/  FFMA R16, R12.reuse, R8, R51 ;  /* 0x000000080c107223 */ /* 0x040fe20000000033 */
        /* <DEDUP_REMOVED lines=14> */
[C---:B---3--:R-:W-:Y:S01]  /*bd40*/  FFMA R12, R24.reuse, R20, R41 ;  /* 0x00000014180c7223 */ /* 0x048fe20000000029 */
[C---:B------:R-:W-:Y:S01]  /*bd50*/  FFMA R42, R24.reuse, R56, R42 ;  /* 0x00000038182a7223 */ /* 0x040fe2000000002a */
        /* <DEDUP_REMOVED lines=34> */
[-C--:B------:R-:W-:Y:S01]  /*bf80*/  FFMA R35, R11, R7.reuse, R6 ;  /* 0x000000070b237223 */ /* 0x080fe20000000006 */
        /* <DEDUP_REMOVED lines=11> */
[----:B------:R-:W-:Y:S01]  /*c040*/  FFMA R30, R18, R114, R25 ;  /* 0x00000072121e7223 */ /* 0x000fe20000000019 */
[----:B---3--:R-:W-:Y:S01]  /*c050*/  FFMA R38, R12, R112, R38 ;  /* 0x000000700c267223 */ /* 0x008fe20000000026 */
[----:B------:R-:W-:Y:S01]  /*c060*/  FFMA R18, R18, R10, R17 ;  /* 0x0000000a12127223 */ /* 0x000fe20000000011 */
[C---:B------:R-:W-:Y:S01]  /*c070*/  FFMA R36, R12.reuse, R56, R36 ;  /* 0x000000380c247223 */ /* 0x040fe20000000024 */
[-C--:B------:R-:W-:Y:S01]  /*c080*/  FFMA R27, R59, R19.reuse, R16 ;  /* 0x000000133b1b7223 */ /* 0x080fe20000000010 */
[-C--:B------:R-:W-:Y:S01]  /*c090*/  FFMA R28, R23, R19.reuse, R28 ;  /* 0x00000013171c7223 */ /* 0x080fe2000000001c */
[-C--:B------:R-:W-:Y:S01]  /*c0a0*/  FFMA R29, R11, R19.reuse, R18 ;  /* 0x000000130b1d7223 */ /* 0x080fe20000000012 */
        /* <DEDUP_REMOVED lines=13> */
[----:B------:R-:W3:Y:S01]  /*c180*/  LDS.128 R16, [R80+0x80] ;  /* 0x0000800050107984 */ /* 0x000ee20000000c00 */
[C---:B-1----:R-:W-:Y:S01]  /*c190*/  FFMA R97, R84.reuse, R56, R97 ;  /* 0x0000003854617223 */ /* 0x042fe20000000061 */
[C---:B------:R-:W-:Y:S01]  /*c1a0*/  FFMA R12, R84.reuse, R20, R96 ;  /* 0x00000014540c7223 */ /* 0x040fe20000000060 */
[C---:B------:R-:W-:Y:S01]  /*c1b0*/  FFMA R13, R84.reuse, R112, R99 ;  /* 0x00000070540d7223 */ /* 0x040fe20000000063 */
[----:B------:R-:W1:Y:S01]  /*c1c0*/  LDS.128 R48, [R80+0x480] ;  /* 0x0004800050307984 */ /* 0x000e620000000c00 */
[----:B------:R-:W-:Y:S01]  /*c1d0*/  FFMA R14, R84, R8, R98 ;  /* 0x00000008540e7223 */ /* 0x000fe20000000062 */
[C---:B------:R-:W-:Y:S01]  /*c1e0*/  FFMA R84, R85.reuse, R57, R97 ;  /* 0x0000003955547223 */ /* 0x040fe20000000061 */
[C---:B------:R-:W-:Y:S01]  /*c1f0*/  FFMA R12, R85.reuse, R21, R12 ;  /* 0x00000015550c7223 */ /* 0x040fe2000000000c */
[----:B------:R-:W4:Y:S01]  /*c200*/  LDS.128 R88, [R80+0x280] ;  /* 0x0002800050587984 */ /* 0x000f220000000c00 */
[C---:B------:R-:W-:Y:S01]  /*c210*/  FFMA R13, R85.reuse, R113, R13 ;  /* 0x00000071550d7223 */ /* 0x040fe2000000000d */
[----:B------:R-:W-:Y:S01]  /*c220*/  FFMA R14, R85, R9, R14 ;  /* 0x00000009550e7223 */ /* 0x000fe2000000000e */
[C---:B------:R-:W-:Y:S01]  /*c230*/  FFMA R85, R86.reuse, R22, R12 ;  /* 0x0000001656557223 */ /* 0x040fe2000000000c */
[----:B------:R-:W5:Y:S01]  /*c240*/  LDS.128 R36, [R80+0x680] ;  /* 0x0006800050247984 */ /* 0x000f620000000c00 */
[C---:B------:R-:W-:Y:S01]  /*c250*/  FFMA R84, R86.reuse, R58, R84 ;  /* 0x0000003a56547223 */ /* 0x040fe20000000054 */
[C---:B------:R-:W-:Y:S01]  /*c260*/  FFMA R12, R86.reuse, R10, R14 ;  /* 0x0000000a560c7223 */ /* 0x040fe2000000000e */
[----:B------:R-:W-:Y:S01]  /*c270*/  FFMA R13, R86, R114, R13 ;  /* 0x00000072560d7223 */ /* 0x000fe2000000000d */
[----:B------:R-:W5:Y:S01]  /*c280*/  LDS.128 R96, [R2.X4+UR4+0x280] ;  /* 0x0002800402607984 */ /* 0x000f620008004c00 */
[-C--:B------:R-:W-:Y:S01]  /*c290*/  FFMA R84, R59, R87.reuse, R84 ;  /* 0x000000573b547223 */ /* 0x080fe20000000054 */
[-C--:B------:R-:W-:Y:S01]  /*c2a0*/  FFMA R85, R23, R87.reuse, R85 ;  /* 0x0000005717557223 */ /* 0x080fe20000000055 */
[C---:B--2---:R-:W-:Y:S01]  /*c2b0*/  FFMA R110, R4.reuse, R8, R110 ;  /* 0x00000008046e7223 */ /* 0x044fe2000000006e */
[C---:B------:R-:W-:Y:S01]  /*c2c0*/  FFMA R109, R4.reuse, R56, R109 ;  /* 0x00000038046d7223 */ /* 0x040fe2000000006d */
[C---:B------:R-:W-:Y:S01]  /*c2d0*/  FFMA R108, R4.reuse, R20, R108 ;  /* 0x00000014046c7223 */ /* 0x040fe2000000006c */
[----:B------:R-:W-:Y:S01]  /*c2e0*/  FFMA R86, R11, R87, R12 ;  /* 0x000000570b567223 */ /* 0x000fe2000000000c */
[----:B------:R-:W-:Y:S01]  /*c2f0*/  FFMA R4, R4, R112, R111 ;  /* 0x0000007004047223 */ /* 0x000fe2000000006f */
[-C--:B------:R-:W-:Y:S01]  /*c300*/  FFMA R24, R23, R15.reuse, R24 ;  /* 0x0000000f17187223 */ /* 0x080fe20000000018 */
[-C--:B------:R-:W-:Y:S01]  /*c310*/  FFMA R25, R11, R15.reuse, R25 ;  /* 0x0000000f0b197223 */ /* 0x080fe20000000019 */
        /* <DEDUP_REMOVED lines=16> */
[----:B------:R-:W-:Y:S01]  /*c420*/  LDS.128 R108, [R2.X4+UR4+0x90] ;  /* 0x00009004026c7984 */ /* 0x000fe20008004c00 */
[----:B-1----:R-:W-:-:S02]  /*c430*/  FFMA R6, R104, R48, R103 ;  /* 0x0000003068067223 */ /* 0x002fc40000000067 */
[C---:B------:R-:W-:Y:S01]  /*c440*/  FFMA R11, R105.reuse, R17, R100 ;  /* 0x00000011690b7223 */ /* 0x040fe20000000064 */
[----:B------:R-:W-:Y:S01]  /*c450*/  LDS.128 R176, [R2.X4+UR4+0x7d0] ;  /* 0x0007d00402b07984 */ /* 0x000fe20008004c00 */
[C---:B----4-:R-:W-:Y:S01]  /*c460*/  FFMA R4, R104.reuse, R88, R101 ;  /* 0x0000005868047223 */ /* 0x050fe20000000065 */
[C---:B------:R-:W-:Y:S02]  /*c470*/  FFMA R9, R105.reuse, R49, R6 ;  /* 0x0000003169097223 */ /* 0x040fe40000000006 */
[----:B------:R-:W-:Y:S01]  /*c480*/  LDS.128 R180, [R2.X4+UR4+0x21d0] ;  /* 0x0021d00402b47984 */ /* 0x000fe20008004c00 */
[----:B-----5:R-:W-:Y:S01]  /*c490*/  FFMA R102, R104, R36, R102 ;  /* 0x0000002468667223 */ /* 0x020fe20000000066 */
[C---:B------:R-:W-:Y:S01]  /*c4a0*/  FFMA R21, R105.reuse, R89, R4 ;  /* 0x0000005969157223 */ /* 0x040fe20000000004 */
[C---:B------:R-:W-:Y:S01]  /*c4b0*/  FFMA R104, R106.reuse, R18, R11 ;  /* 0x000000126a687223 */ /* 0x040fe2000000000b */
[----:B------:R-:W1:Y:S01]  /*c4c0*/  LDS.128 R4, [R2.X4+UR4+0x680] ;  /* 0x0006800402047984 */ /* 0x000e620008004c00 */
[----:B------:R-:W-:Y:S01]  /*c4d0*/  FFMA R105, R105, R37, R102 ;  /* 0x0000002569697223 */ /* 0x000fe20000000066 */
[C---:B------:R-:W-:Y:S01]  /*c4e0*/  FFMA R20, R106.reuse, R50, R9 ;  /* 0x000000326a147223 */ /* 0x040fe20000000009 */
[C---:B------:R-:W-:Y:S01]  /*c4f0*/  FFMA R8, R106.reuse, R90, R21 ;  /* 0x0000005a6a087223 */ /* 0x040fe20000000015 */
[-C--:B------:R-:W-:Y:S01]  /*c500*/  FFMA R104, R19, R107.reuse, R104 ;  /* 0x0000006b13687223 */ /* 0x080fe20000000068 */
[----:B------:R-:W-:Y:S01]  /*c510*/  FFMA R10, R106, R38, R105 ;  /* 0x000000266a0a7223 */ /* 0x000fe20000000069 */
[-C--:B------:R-:W-:Y:S01]  /*c520*/  FFMA R105, R51, R107.reuse, R20 ;  /* 0x0000006b33697223 */ /* 0x080fe20000000014 */
[-C--:B------:R-:W-:Y:S01]  /*c530*/  FFMA R106, R91, R107.reuse, R8 ;  /* 0x0000006b5b6a7223 */ /* 0x080fe20000000008 */
        /* <DEDUP_REMOVED lines=29> */
[----:B------:R-:W-:Y:S01]  /*c710*/  LDS.128 R100, [R80+0x290] ;  /* 0x0002900050647984 */ /* 0x000fe20000000c00 */
[C---:B------:R-:W-:Y:S01]  /*c720*/  FFMA R12, R14.reuse, R90, R13 ;  /* 0x0000005a0e0c7223 */ /* 0x040fe2000000000d */
[----:B------:R-:W-:Y:S01]  /*c730*/  FFMA R14, R14, R18, R77 ;  /* 0x000000120e0e7223 */ /* 0x000fe2000000004d */
        /* <DEDUP_REMOVED lines=17> */
[C---:B---3--:R-:W-:Y:S01]  /*c850*/  FFMA R72, R8.reuse, R48, R72 ;  /* 0x0000003008487223 */ /* 0x048fe20000000048 */
        /* <DEDUP_REMOVED lines=39> */
[----:B------:R-:W1:Y:S01]  /*cad0*/  LDS.128 R56, [R2.X4+UR4+0x4280] ;  /* 0x0042800402387984 */ /* 0x000e620008004c00 */
        /* <DEDUP_REMOVED lines=13> */
[-C--:B------:R-:W-:Y:S01]  /*cbb0*/  FFMA R63, R91, R15.reuse, R12 ;  /* 0x0000000f5b3f7223 */ /* 0x080fe2000000000c */
[C---:B------:R-:W-:Y:S01]  /*cbc0*/  FFMA R12, R4.reuse, R36, R53 ;  /* 0x00000024040c7223 */ /* 0x040fe20000000035 */
[----:B------:R-:W-:Y:S01]  /*cbd0*/  FFMA R4, R4, R88, R55 ;  /* 0x0000005804047223 */ /* 0x000fe20000000037 */
[-C--:B------:R-:W-:Y:S01]  /*cbe0*/  FFMA R61, R39, R15.reuse, R20 ;  /* 0x0000000f273d7223 */ /* 0x080fe20000000014 */
        /* <DEDUP_REMOVED lines=40> */
[-C--:B------:R-:W-:Y:S01]  /*ce70*/  FFMA R46, R51, R11.reuse, R46 ;  /* 0x0000000b332e7223 */ /* 0x080fe2000000002e */
[----:B------:R-:W-:Y:S01]  /*ce80*/  FFMA R52, R19, R11, R52 ;  /* 0x0000000b13347223 */ /* 0x000fe20000000034 */
[----:B------:R-:W-:Y:S01]  /*ce90*/  FFMA R12, R58, R18, R65 ;  /* 0x000000123a0c7223 */ /* 0x000fe20000000041 */
[----:B------:R-:W1:Y:S01]  /*cea0*/  LDS.128 R8, [R2.X4+UR4+0x6080] ;  /* 0x0060800402087984 */ /* 0x000e620008004c00 */
        /* <DEDUP_REMOVED lines=15> */
[----:B------:R-:W4:Y:S01]  /*cfa0*/  LDS.128 R92, [R2.X4+UR4+0x6480] ;  /* 0x00648004025c7984 */ /* 0x000f220008004c00 */
[C---:B------:R-:W-:Y:S01]  /*cfb0*/  FFMA R64, R22.reuse, R90, R21 ;  /* 0x0000005a16407223 */ /* 0x040fe20000000015 */
[----:B------:R-:W-:Y:S01]  /*cfc0*/  FFMA R22, R22, R18, R65 ;  /* 0x0000001216167223 */ /* 0x000fe20000000041 */
[-C--:B------:R-:W-:Y:S01]  /*cfd0*/  FFMA R43, R51, R23.reuse, R20 ;  /* 0x00000017332b7223 */ /* 0x080fe20000000014 */
[----:B------:R-:W-:Y:S01]  /*cfe0*/  FFMA R44, R39, R23, R44 ;  /* 0x00000017272c7223 */ /* 0x000fe2000000002c */
[C---:B--2---:R-:W-:Y:S01]  /*cff0*/  FFMA R40, R4.reuse, R88, R40 ;  /* 0x0000005804287223 */ /* 0x044fe20000000028 */
        /* <DEDUP_REMOVED lines=32> */
[----:B------:R-:W1:Y:S01]  /*d200*/  LDS.128 R4, [R2.X4+UR4+0x6680] ;  /* 0x0066800402047984 */ /* 0x000e620008004c00 */
        /* <DEDUP_REMOVED lines=12> */
[----:B------:R-:W2:Y:S01]  /*d2d0*/  LDS.128 R8, [R80+0x90] ;  /* 0x0000900050087984 */ /* 0x000ea20000000c00 */
[----:B----4-:R-:W-:Y:S01]  /*d2e0*/  FFMA R84, R92, R48, R84 ;  /* 0x000000305c547223 */ /* 0x010fe20000000054 */
        /* <DEDUP_REMOVED lines=10> */
[----:B------:R-:W5:Y:S01]  /*d390*/  LDS.128 R84, [R2.X4+UR4+0x290] ;  /* 0x0002900402547984 */ /* 0x000f620008004c00 */
        /* <DEDUP_REMOVED lines=13> */
[----:B------:R-:W-:Y:S01]  /*d470*/  LDS.128 R184, [R2.X4+UR4+0x23d0] ;  /* 0x0023d00402b87984 */ /* 0x000fe20008004c00 */
        /* <DEDUP_REMOVED lines=14> */
[----:B------:R-:W-:Y:S01]  /*d560*/  FFMA R90, R19, R7, R18 ;  /* 0x00000007135a7223 */ /* 0x000fe20000000012 */
[----:B------:R-:W-:Y:S01]  /*d570*/  FFMA R37, R109, R101, R106 ;  /* 0x000000656d257223 */ /* 0x000fe2000000006a */
[----:B------:R-:W-:Y:S01]  /*d580*/  FFMA R88, R51, R7, R88 ;  /* 0x0000000733587223 */ /* 0x000fe20000000058 */
[C---:B---3--:R-:W-:Y:S01]  /*d590*/  FFMA R4, R108.reuse, R28, R105 ;  /* 0x0000001c6c047223 */ /* 0x048fe20000000069 */
[----:B------:R-:W-:Y:S01]  /*d5a0*/  FFMA R19, R109, R9, R104 ;  /* 0x000000096d137223 */ /* 0x000fe20000000068 */
[-C--:B------:R-:W-:Y:S01]  /*d5b0*/  FFMA R89, R39, R7.reuse, R38 ;  /* 0x0000000727597223 */ /* 0x080fe20000000026 */
[----:B------:R-:W-:Y:S01]  /*d5c0*/  FFMA R91, R91, R7, R6 ;  /* 0x000000075b5b7223 */ /* 0x000fe20000000006 */
[----:B----4-:R-:W-:Y:S01]  /*d5d0*/  FFMA R108, R108, R24, R107 ;  /* 0x000000186c6c7223 */ /* 0x010fe2000000006b */
[C---:B------:R-:W-:Y:S01]  /*d5e0*/  FFMA R17, R109.reuse, R29, R4 ;  /* 0x0000001d6d117223 */ /* 0x040fe20000000004 */
[C---:B------:R-:W-:Y:S01]  /*d5f0*/  FFMA R16, R110.reuse, R102, R37 ;  /* 0x000000666e107223 */ /* 0x040fe20000000025 */
[----:B------:R-:W2:Y:S01]  /*d600*/  LDS.128 R4, [R2.X4+UR4+0x690] ;  /* 0x0006900402047984 */ /* 0x000ea20008004c00 */
[----:B------:R-:W-:Y:S01]  /*d610*/  FFMA R109, R109, R25, R108 ;  /* 0x000000196d6d7223 */ /* 0x000fe2000000006c */
[C---:B------:R-:W-:Y:S01]  /*d620*/  FFMA R108, R110.reuse, R10, R19 ;  /* 0x0000000a6e6c7223 */ /* 0x040fe20000000013 */
[----:B------:R-:W-:Y:S01]  /*d630*/  FFMA R36, R110, R30, R17 ;  /* 0x0000001e6e247223 */ /* 0x000fe20000000011 */
[----:B-----5:R-:W-:Y:S01]  /*d640*/  FFMA R82, R84, R24, R82 ;  /* 0x0000001854527223 */ /* 0x020fe20000000052 */
        /* <DEDUP_REMOVED lines=69> */
[C---:B-1----:R-:W-:Y:S01]  /*daa0*/  FFMA R68, R36.reuse, R28, R68 ;  /* 0x0000001c24447223 */ /* 0x042fe20000000044 */
        /* <DEDUP_REMOVED lines=19> */
[-C--:B------:R-:W-:Y:S01]  /*dbe0*/  FFMA R71, R103, R39.reuse, R36 ;  /* 0x0000002767477223 */ /* 0x080fe20000000024 */
[C---:B------:R-:W-:Y:S01]  /*dbf0*/  FFMA R36, R12.reuse, R24, R61 ;  /* 0x000000180c247223 */ /* 0x040fe2000000003d */
[----:B------:R-:W-:Y:S01]  /*dc00*/  FFMA R12, R12, R100, R63 ;  /* 0x000000640c0c7223 */ /* 0x000fe2000000003f */
[----:B------:R-:W2:Y:S01]  /*dc10*/  LDS.128 R48, [R2.X4+UR4+0x4290] ;  /* 0x0042900402307984 */ /* 0x000ea20008004c00 */
        /* <DEDUP_REMOVED lines=23> */
[----:B------:R-:W3:Y:S01]  /*dd90*/  LDS.128 R12, [R2.X4+UR4+0x4490] ;  /* 0x00449004020c7984 */ /* 0x000ee20008004c00 */
[C---:B------:R-:W-:Y:S01]  /*dda0*/  FFMA R4, R6.reuse, R102, R5 ;  /* 0x0000006606047223 */ /* 0x040fe20000000005 */
[----:B------:R-:W-:Y:S01]  /*ddb0*/  FFMA R54, R6, R30, R37 ;  /* 0x0000001e06367223 */ /* 0x000fe20000000025 */
[C---:B-1----:R-:W-:Y:S01]  /*ddc0*/  FFMA R46, R16.reuse, R28, R46 ;  /* 0x0000001c102e7223 */ /* 0x042fe2000000002e */
        /* <DEDUP_REMOVED lines=13> */
[----:B------:R-:W1:Y:S01]  /*dea0*/  LDS.128 R4, [R2.X4+UR4+0x4690] ;  /* 0x0046900402047984 */ /* 0x000e620008004c00 */
        /* <DEDUP_REMOVED lines=37> */
[-C--:B------:R-:W-:Y:S01]  /*e100*/  FFMA R39, R27, R15.reuse, R16 ;  /* 0x0000000f1b277223 */ /* 0x080fe20000000010 */
[-C--:B------:R-:W-:Y:S01]  /*e110*/  FFMA R38, R31, R15.reuse, R38 ;  /* 0x0000000f1f267223 */ /* 0x080fe20000000026 */
[----:B------:R-:W-:Y:S01]  /*e120*/  FFMA R43, R103, R15, R12 ;  /* 0x0000000f672b7223 */ /* 0x000fe2000000000c */
[C---:B-1----:R-:W-:Y:S01]  /*e130*/  FFMA R12, R4.reuse, R100, R97 ;  /* 0x00000064040c7223 */ /* 0x042fe20000000061 */
[C---:B------:R-:W-:Y:S01]  /*e140*/  FFMA R34, R4.reuse, R28, R34 ;  /* 0x0000001c04227223 */ /* 0x040fe20000000022 */
[C---:B------:R-:W-:Y:S01]  /*e150*/  FFMA R14, R4.reuse, R24, R35 ;  /* 0x00000018040e7223 */ /* 0x040fe20000000023 */
[----:B------:R-:W-:Y:S01]  /*e160*/  FFMA R96, R4, R8, R96 ;  /* 0x0000000804607223 */ /* 0x000fe20000000060 */
[----:B------:R-:W-:Y:S01]  /*e170*/  FFMA R17, R5, R101, R12 ;  /* 0x0000006505117223 */ /* 0x000fe2000000000c */
        /* <DEDUP_REMOVED lines=24> */
[-C--:B------:R-:W-:Y:S01]  /*e300*/  FFMA R40, R31, R59.reuse, R40 ;  /* 0x0000003b1f287223 */ /* 0x080fe20000000028 */
[----:B------:R-:W-:Y:S01]  /*e310*/  FFMA R42, R58, R10, R57 ;  /* 0x0000000a3a2a7223 */ /* 0x000fe20000000039 */
[-C--:B------:R-:W-:Y:S01]  /*e320*/  FFMA R41, R27, R59.reuse, R14 ;  /* 0x0000003b1b297223 */ /* 0x080fe2000000000e */
[----:B------:R-:W-:Y:S01]  /*e330*/  LDS.128 R96, [R2.X4+UR4+0xa0] ;  /* 0x0000a00402607984 */ /* 0x000fe20008004c00 */
[C---:B---3--:R-:W-:Y:S01]  /*e340*/  FFMA R22, R64.reuse, R100, R22 ;  /* 0x0000006440167223 */ /* 0x048fe20000000016 */
        /* <DEDUP_REMOVED lines=9> */
[----:B------:R-:W2:Y:S01]  /*e3e0*/  LDS.128 R112, [R80+0xa0] ;  /* 0x0000a00050707984 */ /* 0x000ea20000000c00 */
[C---:B------:R-:W-:Y:S01]  /*e3f0*/  FFMA R58, R66.reuse, R102, R15 ;  /* 0x00000066423a7223 */ /* 0x040fe2000000000f */
[----:B------:R-:W-:Y:S01]  /*e400*/  FFMA R0, R66, R30, R13 ;  /* 0x0000001e42007223 */ /* 0x000fe2000000000d */
[----:B------:R-:W-:Y:S01]  /*e410*/  FFMA R92, R104, R28, R92 ;  /* 0x0000001c685c7223 */ /* 0x000fe2000000005c */
[----:B------:R-:W3:Y:S01]  /*e420*/  LDS.128 R20, [R80+0x4a0] ;  /* 0x0004a00050147984 */ /* 0x000ee20000000c00 */
[C---:B------:R-:W-:Y:S01]  /*e430*/  FFMA R57, R66.reuse, R10, R57 ;  /* 0x0000000a42397223 */ /* 0x040fe20000000039 */
[----:B------:R-:W-:Y:S01]  /*e440*/  FFMA R56, R66, R26, R65 ;  /* 0x0000001a42387223 */ /* 0x000fe20000000041 */
        /* <DEDUP_REMOVED lines=31> */
[----:B------:R-:W-:Y:S01]  /*e640*/  FFMA R107, R103, R107, R65 ;  /* 0x0000006b676b7223 */ /* 0x000fe20000000041 */
[-C--:B------:R-:W-:Y:S01]  /*e650*/  FFMA R100, R31, R7.reuse, R100 ;  /* 0x000000071f647223 */ /* 0x080fe20000000064 */
[C---:B--2---:R-:W-:Y:S01]  /*e660*/  FFMA R108, R96.reuse, R112, R108 ;  /* 0x00000070606c7223 */ /* 0x044fe2000000006c */
[-C--:B------:R-:W-:Y:S01]  /*e670*/  FFMA R101, R27, R7.reuse, R26 ;  /* 0x000000071b657223 */ /* 0x080fe2000000001a */
[-C--:B------:R-:W-:Y:S01]  /*e680*/  FFMA R102, R11, R7.reuse, R10 ;  /* 0x000000070b667223 */ /* 0x080fe2000000000a */
[----:B------:R-:W-:Y:S01]  /*e690*/  FFMA R103, R103, R7, R6 ;  /* 0x0000000767677223 */ /* 0x000fe20000000006 */
[C---:B---3--:R-:W-:Y:S01]  /*e6a0*/  FFMA R4, R96.reuse, R20, R109 ;  /* 0x0000001460047223 */ /* 0x048fe2000000006d */
[----:B------:R-:W-:Y:S01]  /*e6b0*/  FFMA R25, R97, R113, R108 ;  /* 0x0000007161197223 */ /* 0x000fe2000000006c */
[-C--:B------:R-:W-:Y:S01]  /*e6c0*/  FFMA R57, R11, R67.reuse, R57 ;  /* 0x000000430b397223 */ /* 0x080fe20000000039 */
[----:B------:R-:W-:Y:S01]  /*e6d0*/  FFMA R56, R27, R67, R56 ;  /* 0x000000431b387223 */ /* 0x000fe20000000038 */
[----:B----4-:R-:W-:Y:S01]  /*e6e0*/  FFMA R110, R96, R12, R110 ;  /* 0x0000000c606e7223 */ /* 0x010fe2000000006e */
[C---:B------:R-:W-:Y:S01]  /*e6f0*/  FFMA R9, R97.reuse, R21, R4 ;  /* 0x0000001561097223 */ /* 0x040fe20000000004 */
[----:B------:R-:W-:Y:S01]  /*e700*/  FFMA R8, R98, R114, R25 ;  /* 0x0000007262087223 */ /* 0x000fe20000000019 */
[----:B------:R-:W2:Y:S01]  /*e710*/  LDS.128 R4, [R2.X4+UR4+0x6a0] ;  /* 0x0006a00402047984 */ /* 0x000ea20008004c00 */
        /* <DEDUP_REMOVED lines=18> */
[C---:B------:R-:W-:Y:S01]  /*e840*/  FFMA R99, R19.reuse, R99, R10 ;  /* 0x0000006313637223 */ /* 0x040fe2000000000a */
[C---:B------:R-:W-:Y:S01]  /*e850*/  FFMA R92, R94.reuse, R18, R27 ;  /* 0x000000125e5c7223 */ /* 0x040fe2000000001b */
[----:B------:R-:W3:Y:S01]  /*e860*/  LDS.128 R8, [R2.X4+UR4+0x20a0] ;  /* 0x0020a00402087984 */ /* 0x000ee20008004c00 */
        /* <DEDUP_REMOVED lines=51> */
[----:B------:R-:W3:Y:S01]  /*eba0*/  LDS.128 R4, [R2.X4+UR4+0x26a0] ;  /* 0x0026a00402047984 */ /* 0x000ee20008004c00 */
[C---:B------:R-:W-:Y:S01]  /*ebb0*/  FFMA R78, R10.reuse, R22, R65 ;  /* 0x000000160a4e7223 */ /* 0x040fe20000000041 */
[C---:B------:R-:W-:Y:S01]  /*ebc0*/  FFMA R8, R10.reuse, R114, R9 ;  /* 0x000000720a087223 */ /* 0x040fe20000000009 */
[----:B------:R-:W-:Y:S01]  /*ebd0*/  FFMA R10, R10, R14, R73 ;  /* 0x0000000e0a0a7223 */ /* 0x000fe20000000049 */
[C---:B-1----:R-:W-:Y:S01]  /*ebe0*/  FFMA R70, R24.reuse, R20, R70 ;  /* 0x0000001418467223 */ /* 0x042fe20000000046 */
[C---:B------:R-:W-:Y:S01]  /*ebf0*/  FFMA R72, R24.reuse, R112, R72 ;  /* 0x0000007018487223 */ /* 0x040fe20000000048 */
[-C--:B------:R-:W-:Y:S01]  /*ec00*/  FFMA R79, R115, R11.reuse, R8 ;  /* 0x0000000b734f7223 */ /* 0x080fe20000000008 */
        /* <DEDUP_REMOVED lines=31> */
[-C--:B------:R-:W-:Y:S01]  /*ee00*/  FFMA R61, R19, R31.reuse, R62 ;  /* 0x0000001f133d7223 */ /* 0x080fe2000000003e */
[-C--:B------:R-:W-:Y:S01]  /*ee10*/  FFMA R62, R23, R31.reuse, R64 ;  /* 0x0000001f173e7223 */ /* 0x080fe20000000040 */
[C---:B---3--:R-:W-:Y:S01]  /*ee20*/  FFMA R54, R4.reuse, R20, R54 ;  /* 0x0000001404367223 */ /* 0x048fe20000000036 */
        /* <DEDUP_REMOVED lines=32> */
[-C--:B------:R-:W-:Y:S01]  /*f030*/  FFMA R47, R115, R11.reuse, R8 ;  /* 0x0000000b732f7223 */ /* 0x080fe20000000008 */
[C---:B--2---:R-:W-:Y:S01]  /*f040*/  FFMA R8, R24.reuse, R20, R49 ;  /* 0x0000001418087223 */ /* 0x044fe20000000031 */
[-C--:B------:R-:W-:Y:S01]  /*f050*/  FFMA R46, R23, R11.reuse, R64 ;  /* 0x0000000b172e7223 */ /* 0x080fe20000000040 */
        /* <DEDUP_REMOVED lines=10> */
[C---:B------:R-:W-:Y:S01]  /*f100*/  FFMA R24, R26.reuse, R18, R51 ;  /* 0x000000121a187223 */ /* 0x040fe20000000033 */
[C---:B------:R-:W-:Y:S01]  /*f110*/  FFMA R48, R26.reuse, R14, R65 ;  /* 0x0000000e1a307223 */ /* 0x040fe20000000041 */
[----:B------:R-:W-:Y:S01]  /*f120*/  LDS.128 R68, [R80+0xb0] ;  /* 0x0000b00050447984 */ /* 0x000fe20000000c00 */
[----:B------:R-:W-:Y:S01]  /*f130*/  FFMA R50, R26, R114, R25 ;  /* 0x000000721a327223 */ /* 0x000fe20000000019 */
[-C--:B------:R-:W-:Y:S01]  /*f140*/  FFMA R24, R19, R27.reuse, R24 ;  /* 0x0000001b13187223 */ /* 0x080fe20000000018 */
[-C--:B------:R-:W-:Y:S01]  /*f150*/  FFMA R25, R23, R27.reuse, R64 ;  /* 0x0000001b17197223 */ /* 0x080fe20000000040 */
[C---:B---3--:R-:W-:Y:S01]  /*f160*/  FFMA R44, R28.reuse, R112, R44 ;  /* 0x000000701c2c7223 */ /* 0x048fe2000000002c */
[-C--:B------:R-:W-:Y:S01]  /*f170*/  FFMA R26, R115, R27.reuse, R50 ;  /* 0x0000001b731a7223 */ /* 0x080fe20000000032 */
[----:B------:R-:W-:Y:S01]  /*f180*/  FFMA R27, R15, R27, R48 ;  /* 0x0000001b0f1b7223 */ /* 0x000fe20000000030 */
        /* <DEDUP_REMOVED lines=29> */
[-C--:B------:R-:W-:Y:S01]  /*f360*/  FFMA R37, R115, R7.reuse, R4 ;  /* 0x0000000773257223 */ /* 0x080fe20000000004 */
[C---:B--2---:R-:W-:Y:S01]  /*f370*/  FFMA R40, R8.reuse, R20, R40 ;  /* 0x0000001408287223 */ /* 0x044fe20000000028 */
[C---:B------:R-:W-:Y:S01]  /*f380*/  FFMA R4, R8.reuse, R16, R41 ;  /* 0x0000001008047223 */ /* 0x040fe20000000029 */
        /* <DEDUP_REMOVED lines=14> */
[-C--:B------:R-:W-:Y:S01]  /*f470*/  FFMA R31, R23, R11.reuse, R8 ;  /* 0x0000000b171f7223 */ /* 0x080fe20000000008 */
[C---:B---3--:R-:W-:Y:S01]  /*f480*/  FFMA R8, R64.reuse, R112, R57 ;  /* 0x0000007040087223 */ /* 0x048fe20000000039 */
[C---:B------:R-:W-:Y:S01]  /*f490*/  FFMA R0, R64.reuse, R20, R0 ;  /* 0x0000001440007223 */ /* 0x040fe20000000000 */
        /* <DEDUP_REMOVED lines=10> */
[----:B------:R-:W3:Y:S01]  /*f540*/  LDS.128 R8, [R80+0x2b0] ;  /* 0x0002b00050087984 */ /* 0x000ee20000000c00 */
[----:B------:R-:W-:Y:S01]  /*f550*/  FFMA R65, R65, R17, R56 ;  /* 0x0000001141417223 */ /* 0x000fe20000000038 */
[----:B------:R-:W-:Y:S01]  /*f560*/  FFMA R98, R108, R68, R98 ;  /* 0x000000446c627223 */ /* 0x000fe20000000062 */
[C---:B------:R-:W-:Y:S01]  /*f570*/  FFMA R29, R66.reuse, R14, R29 ;  /* 0x0000000e421d7223 */ /* 0x040fe2000000001d */
[----:B------:R-:W4:Y:S01]  /*f580*/  LDS.128 R84, [R80+0x4b0] ;  /* 0x0004b00050547984 */ /* 0x000f220000000c00 */
[----:B------:R-:W-:Y:S01]  /*f590*/  FFMA R28, R66, R18, R65 ;  /* 0x00000012421c7223 */ /* 0x000fe20000000041 */
[-C--:B------:R-:W-:Y:S01]  /*f5a0*/  FFMA R30, R115, R67.reuse, R30 ;  /* 0x00000043731e7223 */ /* 0x080fe2000000001e */
[----:B------:R-:W-:Y:S01]  /*f5b0*/  FFMA R0, R23, R67, R0 ;  /* 0x0000004317007223 */ /* 0x000fe20000000000 */
[----:B------:R-:W5:Y:S01]  /*f5c0*/  LDS.128 R56, [R80+0x6b0] ;  /* 0x0006b00050387984 */ /* 0x000f620000000c00 */
        /* <DEDUP_REMOVED lines=29> */
[----:B------:R-:W-:Y:S01]  /*f7a0*/  FFMA R51, R115, R51, R65 ;  /* 0x0000003373337223 */ /* 0x000fe20000000041 */
[-C--:B------:R-:W-:Y:S01]  /*f7b0*/  FFMA R112, R23, R7.reuse, R112 ;  /* 0x0000000717707223 */ /* 0x080fe20000000070 */
[C---:B---3--:R-:W-:Y:S01]  /*f7c0*/  FFMA R96, R108.reuse, R8, R96 ;  /* 0x000000086c607223 */ /* 0x048fe20000000060 */
[-C--:B------:R-:W-:Y:S01]  /*f7d0*/  FFMA R113, R19, R7.reuse, R18 ;  /* 0x0000000713717223 */ /* 0x080fe20000000012 */
[-C--:B------:R-:W-:Y:S01]  /*f7e0*/  FFMA R114, R15, R7.reuse, R14 ;  /* 0x000000070f727223 */ /* 0x080fe2000000000e */
[----:B------:R-:W-:Y:S01]  /*f7f0*/  FFMA R115, R115, R7, R6 ;  /* 0x0000000773737223 */ /* 0x000fe20000000006 */
[C---:B----4-:R-:W-:Y:S01]  /*f800*/  FFMA R4, R108.reuse, R84, R97 ;  /* 0x000000546c047223 */ /* 0x050fe20000000061 */
[C---:B------:R-:W-:Y:S01]  /*f810*/  FFMA R7, R109.reuse, R9, R96 ;  /* 0x000000096d077223 */ /* 0x040fe20000000060 */
[C---:B------:R-:W-:Y:S01]  /*f820*/  FFMA R13, R109.reuse, R69, R98 ;  /* 0x000000456d0d7223 */ /* 0x040fe20000000062 */
[----:B------:R-:W-:Y:S01]  /*f830*/  LDS.128 R20, [R2.X4+UR4+0x20b0] ;  /* 0x0020b00402147984 */ /* 0x000fe20008004c00 */
[----:B-----5:R-:W-:Y:S01]  /*f840*/  FFMA R108, R108, R56, R99 ;  /* 0x000000386c6c7223 */ /* 0x020fe20000000063 */
[C---:B------:R-:W-:Y:S01]  /*f850*/  FFMA R5, R109.reuse, R85, R4 ;  /* 0x000000556d057223 */ /* 0x040fe20000000004 */
[C---:B------:R-:W-:Y:S01]  /*f860*/  FFMA R4, R110.reuse, R70, R13 ;  /* 0x000000466e047223 */ /* 0x040fe2000000000d */
[----:B------:R-:W3:Y:S01]  /*f870*/  LDS.128 R96, [R2.X4+UR4+0x6b0] ;  /* 0x0006b00402607984 */ /* 0x000ee20008004c00 */
[----:B------:R-:W-:Y:S01]  /*f880*/  FFMA R109, R109, R57, R108 ;  /* 0x000000396d6d7223 */ /* 0x000fe2000000006c */
[C---:B------:R-:W-:Y:S01]  /*f890*/  FFMA R108, R110.reuse, R10, R7 ;  /* 0x0000000a6e6c7223 */ /* 0x040fe20000000007 */
[----:B------:R-:W-:Y:S01]  /*f8a0*/  FFMA R12, R110, R86, R5 ;  /* 0x000000566e0c7223 */ /* 0x000fe20000000005 */
[----:B-1----:R-:W-:Y:S01]  /*f8b0*/  FFMA R92, R104, R56, R92 ;  /* 0x00000038685c7223 */ /* 0x002fe2000000005c */
        /* <DEDUP_REMOVED lines=18> */
[----:B------:R-:W-:Y:S01]  /*f9e0*/  FFMA R28, R19, R67, R28 ;  /* 0x00000043131c7223 */ /* 0x000fe2000000001c */
        /* <DEDUP_REMOVED lines=26> */
[----:B------:R-:W-:Y:S01]  /*fb90*/  FFMA R29, R15, R67, R29 ;  /* 0x000000430f1d7223 */ /* 0x000fe2000000001d */
[----:B------:R-:W-:Y:S01]  /*fba0*/  FFMA R97, R97, R69, R82 ;  /* 0x0000004561617223 */ /* 0x000fe20000000052 */
[----:B------:R-:W2:Y:S01]  /*fbb0*/  LDS.128 R12, [R2.X4+UR4+0x24b0] ;  /* 0x0024b004020c7984 */ /* 0x000ea20008004c00 */
        /* <DEDUP_REMOVED lines=19> */
[----:B------:R-:W-:Y:S01]  /*fcf0*/  LDS.128 R188, [R2.X4+UR4+0x25d0] ;  /* 0x0025d00402bc7984 */ /* 0x000fe20008004c00 */
        /* <DEDUP_REMOVED lines=19> */
[-C--:B------:R-:W-:Y:S01]  /*fe30*/  FFMA R91, R87, R19.reuse, R16 ;  /* 0x00000013575b7223 */ /* 0x080fe20000000010 */
[----:B------:R-:W-:Y:S01]  /*fe40*/  FFMA R18, R18, R10, R73 ;  /* 0x0000000a12127223 */ /* 0x000fe20000000049 */
        /* <DEDUP_REMOVED lines=13> */
[----:B------:R-:W-:Y:S01]  /*ff20*/  FFMA R82, R14, R58, R63 ;  /* 0x0000003a0e527223 */ /* 0x000fe2000000003f */
[----:B---3--:R-:W-:Y:S01]  /*ff30*/  FFMA R54, R4, R84, R54 ;  /* 0x0000005404367223 */ /* 0x008fe20000000036 */
[C---:B------:R-:W-:Y:S01]  /*ff40*/  FFMA R88, R14.reuse, R70, R13 ;  /* 0x000000460e587223 */ /* 0x040fe2000000000d */
[-C--:B------:R-:W-:Y:S01]  /*ff50*/  FFMA R83, R87, R15.reuse, R12 ;  /* 0x0000000f57537223 */ /* 0x080fe2000000000c */
[----:B------:R-:W-:Y:S01]  /*ff60*/  FFMA R14, R14, R10, R65 ;  /* 0x0000000a0e0e7223 */ /* 0x000fe20000000041 */
        /* <DEDUP_REMOVED lines=13> */
[----:B------:R-:W-:Y:S01]  /*10040*/  LDS.128 R64, [R2.X4+UR4+0xc0] ;  /* 0x0000c00402407984 */ /* 0x000fe20008004c00 */
[----:B------:R-:W-:Y:S01]  /*10050*/  FFMA R4, R6, R70, R5 ;  /* 0x0000004606047223 */ /* 0x000fe20000000005 */
[C---:B-1----:R-:W-:Y:S01]  /*10060*/  FFMA R46, R20.reuse, R84, R46 ;  /* 0x00000054142e7223 */ /* 0x042fe2000000002e */
[----:B------:R-:W-:Y:S01]  /*10070*/  FFMA R52, R20, R8, R52 ;  /* 0x0000000814347223 */ /* 0x000fe20000000034 */
        /* <DEDUP_REMOVED lines=98> */
[----:B------:R-:W3:Y:S01]  /*106a0*/  LDS.128 R28, [R80+0x2c0] ;  /* 0x0002c000501c7984 */ /* 0x000ee20000000c00 */
[C---:B------:R-:W-:Y:S01]  /*106b0*/  FFMA R53, R18.reuse, R10, R53 ;  /* 0x0000000a12357223 */ /* 0x040fe20000000035 */
[----:B------:R-:W-:Y:S01]  /*106c0*/  FFMA R52, R18, R58, R17 ;  /* 0x0000003a12347223 */ /* 0x000fe20000000011 */
[----:B------:R-:W-:Y:S01]  /*106d0*/  FFMA R0, R87, R19, R0 ;  /* 0x0000001357007223 */ /* 0x000fe20000000000 */
[----:B------:R-:W4:Y:S01]  /*106e0*/  LDS.128 R40, [R80+0x4c0] ;  /* 0x0004c00050287984 */ /* 0x000f220000000c00 */
[C---:B-1----:R-:W-:Y:S01]  /*106f0*/  FFMA R48, R36.reuse, R84, R48 ;  /* 0x0000005424307223 */ /* 0x042fe20000000030 */
[C---:B------:R-:W-:Y:S01]  /*10700*/  FFMA R16, R36.reuse, R56, R49 ;  /* 0x0000003824107223 */ /* 0x040fe20000000031 */
[C---:B------:R-:W-:Y:S01]  /*10710*/  FFMA R17, R36.reuse, R68, R51 ;  /* 0x0000004424117223 */ /* 0x040fe20000000033 */
[----:B------:R-:W1:Y:S01]  /*10720*/  LDS.128 R12, [R80+0xc0] ;  /* 0x0000c000500c7984 */ /* 0x000e620000000c00 */
[----:B------:R-:W-:Y:S01]  /*10730*/  FFMA R18, R36, R8, R50 ;  /* 0x0000000824127223 */ /* 0x000fe20000000032 */
[C---:B------:R-:W-:Y:S01]  /*10740*/  FFMA R36, R37.reuse, R85, R48 ;  /* 0x0000005525247223 */ /* 0x040fe20000000030 */
[C---:B------:R-:W-:Y:S01]  /*10750*/  FFMA R16, R37.reuse, R57, R16 ;  /* 0x0000003925107223 */ /* 0x040fe20000000010 */
[----:B------:R-:W5:Y:S01]  /*10760*/  LDS.128 R44, [R80+0x6c0] ;  /* 0x0006c000502c7984 */ /* 0x000f620000000c00 */
[C---:B------:R-:W-:Y:S01]  /*10770*/  FFMA R17, R37.reuse, R69, R17 ;  /* 0x0000004525117223 */ /* 0x040fe20000000011 */
[----:B------:R-:W-:Y:S01]  /*10780*/  FFMA R18, R37, R9, R18 ;  /* 0x0000000925127223 */ /* 0x000fe20000000012 */
[C---:B------:R-:W-:Y:S01]  /*10790*/  FFMA R37, R38.reuse, R58, R16 ;  /* 0x0000003a26257223 */ /* 0x040fe20000000010 */
[----:B------:R-:W5:Y:S01]  /*107a0*/  LDS.128 R48, [R2.X4+UR4+0x2c0] ;  /* 0x0002c00402307984 */ /* 0x000f620008004c00 */
[C---:B------:R-:W-:Y:S01]  /*107b0*/  FFMA R36, R38.reuse, R86, R36 ;  /* 0x0000005626247223 */ /* 0x040fe20000000024 */
[C---:B------:R-:W-:Y:S01]  /*107c0*/  FFMA R16, R38.reuse, R10, R18 ;  /* 0x0000000a26107223 */ /* 0x040fe20000000012 */
[----:B------:R-:W-:Y:S01]  /*107d0*/  FFMA R17, R38, R70, R17 ;  /* 0x0000004626117223 */ /* 0x000fe20000000011 */
[-C--:B------:R-:W-:Y:S01]  /*107e0*/  FFMA R37, R59, R39.reuse, R37 ;  /* 0x000000273b257223 */ /* 0x080fe20000000025 */
[-C--:B------:R-:W-:Y:S01]  /*107f0*/  FFMA R36, R87, R39.reuse, R36 ;  /* 0x0000002757247223 */ /* 0x080fe20000000024 */
[----:B------:R-:W-:Y:S01]  /*10800*/  FFMA R38, R11, R39, R16 ;  /* 0x000000270b267223 */ /* 0x000fe20000000010 */
[-C--:B------:R-:W-:Y:S01]  /*10810*/  FFMA R52, R59, R19.reuse, R52 ;  /* 0x000000133b347223 */ /* 0x080fe20000000034 */
[-C--:B------:R-:W-:Y:S01]  /*10820*/  FFMA R53, R11, R19.reuse, R53 ;  /* 0x000000130b357223 */ /* 0x080fe20000000035 */
[C---:B------:R-:W-:Y:S01]  /*10830*/  FFMA R54, R71.reuse, R19, R54 ;  /* 0x0000001347367223 */ /* 0x040fe20000000036 */
[----:B------:R-:W-:Y:S01]  /*10840*/  FFMA R39, R71, R39, R17 ;  /* 0x0000002747277223 */ /* 0x000fe20000000011 */
[C---:B--2---:R-:W-:Y:S01]  /*10850*/  FFMA R114, R4.reuse, R8, R114 ;  /* 0x0000000804727223 */ /* 0x044fe20000000072 */
        /* <DEDUP_REMOVED lines=13> */
[-C--:B------:R-:W-:Y:S01]  /*10930*/  FFMA R68, R87, R7.reuse, R68 ;  /* 0x0000000757447223 */ /* 0x080fe20000000044 */
[-C--:B------:R-:W-:Y:S01]  /*10940*/  FFMA R69, R59, R7.reuse, R58 ;  /* 0x000000073b457223 */ /* 0x080fe2000000003a */
[-C--:B------:R-:W-:Y:S01]  /*10950*/  FFMA R70, R11, R7.reuse, R10 ;  /* 0x000000070b467223 */ /* 0x080fe2000000000a */
[C---:B----4-:R-:W-:Y:S01]  /*10960*/  FFMA R4, R64.reuse, R40, R109 ;  /* 0x0000002840047223 */ /* 0x050fe2000000006d */
[----:B------:R-:W-:Y:S01]  /*10970*/  FFMA R71, R71, R7, R6 ;  /* 0x0000000747477223 */ /* 0x000fe20000000006 */
[C---:B------:R-:W-:Y:S01]  /*10980*/  FFMA R7, R65.reuse, R29, R108 ;  /* 0x0000001d41077223 */ /* 0x040fe2000000006c */
[----:B------:R-:W3:Y:S01]  /*10990*/  LDS.128 R8, [R2.X4+UR4+0x6c0] ;  /* 0x0006c00402087984 */ /* 0x000ee20008004c00 */
[-C--:B-1----:R-:W-:Y:S01]  /*109a0*/  FFMA R110, R64, R12.reuse, R110 ;  /* 0x0000000c406e7223 */ /* 0x082fe2000000006e */
[C---:B------:R-:W-:Y:S01]  /*109b0*/  FFMA R5, R65.reuse, R41, R4 ;  /* 0x0000002941057223 */ /* 0x040fe20000000004 */
[----:B------:R-:W-:Y:S01]  /*109c0*/  FFMA R96, R124, R12, R96 ;  /* 0x0000000c7c607223 */ /* 0x000fe20000000060 */
[----:B------:R-:W-:Y:S01]  /*109d0*/  LDS.128 R228, [R2.X4+UR4+0x1e0] ;  /* 0x0001e00402e47984 */ /* 0x000fe20008004c00 */
[----:B-----5:R-:W-:Y:S01]  /*109e0*/  FFMA R64, R64, R44, R111 ;  /* 0x0000002c40407223 */ /* 0x020fe2000000006f */
        /* <DEDUP_REMOVED lines=40> */
[C---:B---3--:R-:W-:Y:S01]  /*10c70*/  FFMA R32, R8.reuse, R44, R32 ;  /* 0x0000002c08207223 */ /* 0x048fe20000000020 */
[-C--:B------:R-:W-:Y:S01]  /*10c80*/  FFMA R59, R47, R19.reuse, R16 ;  /* 0x000000132f3b7223 */ /* 0x080fe20000000010 */
        /* <DEDUP_REMOVED lines=17> */
[C---:B------:R-:W-:Y:S01]  /*10da0*/  FFMA R8, R124.reuse, R28, R97 ;  /* 0x0000001c7c087223 */ /* 0x040fe20000000061 */
[-C--:B------:R-:W-:Y:S01]  /*10db0*/  FFMA R57, R31, R11.reuse, R10 ;  /* 0x0000000b1f397223 */ /* 0x080fe2000000000a */
[----:B------:R-:W-:Y:S01]  /*10dc0*/  FFMA R10, R124, R40, R95 ;  /* 0x000000287c0a7223 */ /* 0x000fe2000000005f */
        /* <DEDUP_REMOVED lines=24> */
[----:B------:R-:W-:-:S02]  /*10f50*/  FFMA R4, R6, R46, R91 ;  /* 0x0000002e06047223 */ /* 0x000fc4000000005b */
        /* <DEDUP_REMOVED lines=30> */
[----:B------:R-:W3:Y:S01]  /*11140*/  LDS.128 R16, [R2.X4+UR4+0x44c0] ;  /* 0x0044c00402107984 */ /* 0x000ee20008004c00 */
[C---:B------:R-:W-:Y:S01]  /*11150*/  FFMA R78, R110.reuse, R46, R79 ;  /* 0x0000002e6e4e7223 */ /* 0x040fe2000000004f */
[----:B------:R-:W-:Y:S01]  /*11160*/  FFMA R109, R109, R13, R108 ;  /* 0x0000000d6d6d7223 */ /* 0x000fe2000000006c */
[----:B------:R-:W-:Y:S01]  /*11170*/  FFMA R112, R110, R42, R77 ;  /* 0x0000002a6e707223 */ /* 0x000fe2000000004d */
[----:B------:R-:W-:Y:S01]  /*11180*/  LDS.128 R88, [R2.X4+UR4+0x2e0] ;  /* 0x0002e00402587984 */ /* 0x000fe20008004c00 */
        /* <DEDUP_REMOVED lines=12> */
[----:B------:R-:W1:Y:S01]  /*11250*/  LDS.128 R20, [R2.X4+UR4+0x46c0] ;  /* 0x0046c00402147984 */ /* 0x000e620008004c00 */
[-C--:B------:R-:W-:Y:S01]  /*11260*/  FFMA R112, R43, R111.reuse, R112 ;  /* 0x0000006f2b707223 */ /* 0x080fe20000000070 */
[C---:B------:R-:W-:Y:S01]  /*11270*/  FFMA R8, R10.reuse, R14, R9 ;  /* 0x0000000e0a087223 */ /* 0x040fe20000000009 */
[-C--:B------:R-:W-:Y:S01]  /*11280*/  FFMA R114, R15, R111.reuse, R114 ;  /* 0x0000006f0f727223 */ /* 0x080fe20000000072 */
[----:B------:R-:W-:Y:S01]  /*11290*/  FFMA R111, R31, R111, R110 ;  /* 0x0000006f1f6f7223 */ /* 0x000fe2000000006e */
        /* <DEDUP_REMOVED lines=15> */
[----:B------:R-:W-:Y:S01]  /*11390*/  FFMA R74, R6, R42, R73 ;  /* 0x0000002a064a7223 */ /* 0x000fe20000000049 */
[----:B------:R-:W2:Y:S01]  /*113a0*/  LDS.128 R8, [R2.X4+UR4+0x60c0] ;  /* 0x0060c00402087984 */ /* 0x000ea20008004c00 */
        /* <DEDUP_REMOVED lines=11> */
[-C--:B------:R-:W-:Y:S01]  /*11460*/  FFMA R103, R43, R7.reuse, R74 ;  /* 0x000000072b677223 */ /* 0x080fe2000000004a */
[C---:B------:R-:W-:Y:S01]  /*11470*/  FFMA R16, R18.reuse, R14, R17 ;  /* 0x0000000e12107223 */ /* 0x040fe20000000011 */
[-C--:B------:R-:W-:Y:S01]  /*11480*/  FFMA R104, R47, R7.reuse, R104 ;  /* 0x000000072f687223 */ /* 0x080fe20000000068 */
[----:B------:R-:W-:Y:S01]  /*11490*/  FFMA R106, R31, R7, R106 ;  /* 0x000000071f6a7223 */ /* 0x000fe2000000006a */
[C---:B------:R-:W-:Y:S01]  /*114a0*/  FFMA R62, R18.reuse, R46, R61 ;  /* 0x0000002e123e7223 */ /* 0x040fe2000000003d */
[C---:B------:R-:W-:Y:S01]  /*114b0*/  FFMA R100, R18.reuse, R42, R63 ;  /* 0x0000002a12647223 */ /* 0x040fe2000000003f */
[----:B------:R-:W-:Y:S01]  /*114c0*/  FFMA R102, R18, R30, R73 ;  /* 0x0000001e12667223 */ /* 0x000fe20000000049 */
[-C--:B------:R-:W-:Y:S01]  /*114d0*/  FFMA R101, R15, R19.reuse, R16 ;  /* 0x000000130f657223 */ /* 0x080fe20000000010 */
[----:B------:R-:W3:Y:S01]  /*114e0*/  LDS.128 R4, [R2.X4+UR4+0x62c0] ;  /* 0x0062c00402047984 */ /* 0x000ee20008004c00 */
[C---:B-1----:R-:W-:Y:S01]  /*114f0*/  FFMA R16, R20.reuse, R44, R35 ;  /* 0x0000002c14107223 */ /* 0x042fe20000000023 */
        /* <DEDUP_REMOVED lines=15> */
[-C--:B------:R-:W-:Y:S01]  /*115f0*/  FFMA R83, R47, R23.reuse, R20 ;  /* 0x000000172f537223 */ /* 0x080fe20000000014 */
[-C--:B------:R-:W-:Y:S01]  /*11600*/  FFMA R96, R43, R23.reuse, R96 ;  /* 0x000000172b607223 */ /* 0x080fe20000000060 */
        /* <DEDUP_REMOVED lines=15> */
[----:B------:R-:W2:Y:S01]  /*11700*/  LDS.128 R24, [R2.X4+UR4+0x66c0] ;  /* 0x0066c00402187984 */ /* 0x000ea20008004c00 */
[-C--:B------:R-:W-:Y:S01]  /*11710*/  FFMA R34, R47, R11.reuse, R34 ;  /* 0x0000000b2f227223 */ /* 0x080fe20000000022 */
[-C--:B------:R-:W-:Y:S01]  /*11720*/  FFMA R81, R31, R11.reuse, R10 ;  /* 0x0000000b1f517223 */ /* 0x080fe2000000000a */
[----:B------:R-:W-:Y:S01]  /*11730*/  FFMA R82, R15, R11, R82 ;  /* 0x0000000b0f527223 */ /* 0x000fe20000000052 */
[----:B------:R-:W-:Y:S01]  /*11740*/  LDS.128 R60, [R80+0x2d0] ;  /* 0x0002d000503c7984 */ /* 0x000fe20000000c00 */
        /* <DEDUP_REMOVED lines=13> */
[-C--:B------:R-:W-:Y:S01]  /*11820*/  FFMA R4, R43, R7.reuse, R4 ;  /* 0x000000072b047223 */ /* 0x080fe20000000004 */
[-C--:B------:R-:W-:Y:S01]  /*11830*/  FFMA R0, R47, R7.reuse, R0 ;  /* 0x000000072f007223 */ /* 0x080fe20000000000 */
[C---:B-1----:R-:W-:Y:S01]  /*11840*/  FFMA R37, R16.reuse, R44, R37 ;  /* 0x0000002c10257223 */ /* 0x042fe20000000025 */
[----:B------:R-:W1:Y:S01]  /*11850*/  LDS.128 R52, [R80+0x6d0] ;  /* 0x0006d00050347984 */ /* 0x000e620000000c00 */
[-C--:B------:R-:W-:Y:S01]  /*11860*/  FFMA R5, R31, R7.reuse, R5 ;  /* 0x000000071f057223 */ /* 0x080fe20000000005 */
        /* <DEDUP_REMOVED lines=30> */
[-C--:B------:R-:W-:Y:S01]  /*11a50*/  FFMA R16, R47, R19.reuse, R16 ;  /* 0x000000132f107223 */ /* 0x080fe20000000010 */
[----:B------:R-:W2:Y:S01]  /*11a60*/  LDS.128 R68, [R80+0x4e0] ;  /* 0x0004e00050447984 */ /* 0x000ea20000000c00 */
[C---:B------:R-:W-:Y:S01]  /*11a70*/  FFMA R21, R31.reuse, R19, R21 ;  /* 0x000000131f157223 */ /* 0x040fe20000000015 */
[----:B------:R-:W-:Y:S01]  /*11a80*/  FFMA R26, R31, R27, R30 ;  /* 0x0000001b1f1a7223 */ /* 0x000fe2000000001e */
[C---:B---3--:R-:W-:Y:S01]  /*11a90*/  FFMA R64, R8.reuse, R60, R64 ;  /* 0x0000003c08407223 */ /* 0x048fe20000000040 */
[C---:B------:R-:W-:Y:S01]  /*11aa0*/  FFMA R20, R43.reuse, R19, R20 ;  /* 0x000000132b147223 */ /* 0x040fe20000000014 */
[----:B------:R-:W-:Y:S01]  /*11ab0*/  FFMA R25, R43, R27, R42 ;  /* 0x0000001b2b197223 */ /* 0x000fe2000000002a */
[----:B------:R-:W3:Y:S01]  /*11ac0*/  LDS.128 R28, [R2.X4+UR4+0x4d0] ;  /* 0x0004d004021c7984 */ /* 0x000ee20008004c00 */
[----:B-1----:R-:W-:Y:S01]  /*11ad0*/  FFMA R6, R8, R52, R67 ;  /* 0x0000003408067223 */ /* 0x002fe20000000043 */
[----:B------:R-:W-:-:S02]  /*11ae0*/  FFMA R15, R9, R61, R64 ;  /* 0x0000003d090f7223 */ /* 0x000fc40000000040 */
[----:B------:R-:W1:Y:S01]  /*11af0*/  LDS.128 R40, [R80+0x2e0] ;  /* 0x0002e00050287984 */ /* 0x000e620000000c00 */
[----:B----4-:R-:W-:Y:S01]  /*11b00*/  FFMA R66, R8, R72, R66 ;  /* 0x0000004808427223 */ /* 0x010fe20000000042 */
[C---:B------:R-:W-:Y:S01]  /*11b10*/  FFMA R13, R9.reuse, R53, R6 ;  /* 0x00000035090d7223 */ /* 0x040fe20000000006 */
[----:B------:R-:W-:Y:S01]  /*11b20*/  FFMA R24, R10, R62, R15 ;  /* 0x0000003e0a187223 */ /* 0x000fe2000000000f */
[----:B-----5:R-:W-:Y:S01]  /*11b30*/  FFMA R8, R8, R76, R65 ;  /* 0x0000004c08087223 */ /* 0x020fe20000000041 */
[----:B------:R-:W-:Y:S01]  /*11b40*/  FFMA R17, R9, R73, R66 ;  /* 0x0000004909117223 */ /* 0x000fe20000000042 */
        /* <DEDUP_REMOVED lines=8> */
[-C--:B------:R-:W-:Y:S01]  /*11bd0*/  FFMA R46, R55, R11.reuse, R46 ;  /* 0x0000000b372e7223 */ /* 0x080fe2000000002e */
[-C--:B------:R-:W-:Y:S01]  /*11be0*/  FFMA R47, R75, R11.reuse, R6 ;  /* 0x0000000b4b2f7223 */ /* 0x080fe20000000006 */
[----:B------:R-:W-:Y:S01]  /*11bf0*/  FFMA R86, R79, R11, R86 ;  /* 0x0000000b4f567223 */ /* 0x000fe20000000056 */
[----:B------:R-:W-:Y:S01]  /*11c00*/  FFMA R44, R38, R74, R9 ;  /* 0x0000004a262c7223 */ /* 0x000fe20000000009 */
[----:B------:R-:W4:Y:S01]  /*11c10*/  LDS.128 R12, [R2.X4+UR4+0x6d0] ;  /* 0x0006d004020c7984 */ /* 0x000f220008004c00 */
[C---:B------:R-:W-:Y:S01]  /*11c20*/  FFMA R6, R36.reuse, R60, R51 ;  /* 0x0000003c24067223 */ /* 0x040fe20000000033 */
[----:B------:R-:W-:Y:S01]  /*11c30*/  FFMA R36, R36, R52, R49 ;  /* 0x0000003424247223 */ /* 0x000fe20000000031 */
[C---:B------:R-:W-:Y:S01]  /*11c40*/  FFMA R45, R37.reuse, R77, R48 ;  /* 0x0000004d252d7223 */ /* 0x040fe20000000030 */
[----:B------:R-:W5:Y:S01]  /*11c50*/  LDS.128 R8, [R2.X4+UR4+0xe0] ;  /* 0x0000e00402087984 */ /* 0x000f620008004c00 */
[C---:B------:R-:W-:Y:S01]  /*11c60*/  FFMA R129, R37.reuse, R61, R6 ;  /* 0x0000003d25817223 */ /* 0x040fe20000000006 */
[----:B------:R-:W-:Y:S01]  /*11c70*/  FFMA R37, R37, R53, R36 ;  /* 0x0000003525257223 */ /* 0x000fe20000000024 */
[C---:B------:R-:W-:Y:S01]  /*11c80*/  FFMA R45, R38.reuse, R78, R45 ;  /* 0x0000004e262d7223 */ /* 0x040fe2000000002d */
[----:B------:R-:W5:Y:S01]  /*11c90*/  LDS.128 R48, [R80+0x6e0] ;  /* 0x0006e00050307984 */ /* 0x000f620000000c00 */
[C---:B------:R-:W-:Y:S01]  /*11ca0*/  FFMA R129, R38.reuse, R62, R129 ;  /* 0x0000003e26817223 */ /* 0x040fe20000000081 */
[----:B------:R-:W-:Y:S01]  /*11cb0*/  FFMA R6, R38, R54, R37 ;  /* 0x0000003626067223 */ /* 0x000fe20000000025 */
[-C--:B------:R-:W-:Y:S01]  /*11cc0*/  FFMA R45, R79, R39.reuse, R45 ;  /* 0x000000274f2d7223 */ /* 0x080fe2000000002d */
[----:B------:R-:W5:Y:S01]  /*11cd0*/  LDS.128 R64, [R80+0xe0] ;  /* 0x0000e00050407984 */ /* 0x000f620000000c00 */
[-C--:B------:R-:W-:Y:S01]  /*11ce0*/  FFMA R44, R75, R39.reuse, R44 ;  /* 0x000000274b2c7223 */ /* 0x080fe2000000002c */
[-C--:B------:R-:W-:Y:S01]  /*11cf0*/  FFMA R6, R55, R39.reuse, R6 ;  /* 0x0000002737067223 */ /* 0x080fe20000000006 */
[----:B------:R-:W-:Y:S01]  /*11d00*/  FFMA R129, R63, R39, R129 ;  /* 0x000000273f817223 */ /* 0x000fe20000000081 */
[----:B--2---:R-:W-:Y:S01]  /*11d10*/  FFMA R45, R88, R68, R45 ;  /* 0x00000044582d7223 */ /* 0x004fe2000000002d */
[----:B------:R-:W2:Y:S01]  /*11d20*/  LDS.128 R36, [R2.X4+UR4+0x4e0] ;  /* 0x0004e00402247984 */ /* 0x000ea20008004c00 */
        /* <DEDUP_REMOVED lines=18> */
[----:B------:R-:W-:Y:S01]  /*11e50*/  FFMA R129, R89, R41, R129 ;  /* 0x0000002959817223 */ /* 0x000fe20000000081 */
[----:B------:R-:W-:Y:S01]  /*11e60*/  LDS.128 R28, [R2.X4+UR4+0xf0] ;  /* 0x0000f004021c7984 */ /* 0x000fe20008004c00 */
[C---:B----4-:R-:W-:Y:S01]  /*11e70*/  FFMA R32, R12.reuse, R76, R32 ;  /* 0x0000004c0c207223 */ /* 0x050fe20000000020 */
        /* <DEDUP_REMOVED lines=31> */
[-C--:B------:R-:W-:Y:S01]  /*12070*/  FFMA R24, R43, R11.reuse, R24 ;  /* 0x0000000b2b187223 */ /* 0x080fe20000000018 */
[-C--:B------:R-:W-:Y:S01]  /*12080*/  FFMA R92, R51, R11.reuse, R92 ;  /* 0x0000000b335c7223 */ /* 0x080fe2000000005c */
[-C--:B------:R-:W-:Y:S01]  /*12090*/  FFMA R93, R67, R11.reuse, R93 ;  /* 0x0000000b435d7223 */ /* 0x080fe2000000005d */
[----:B------:R-:W-:Y:S01]  /*120a0*/  FFMA R94, R71, R11, R94 ;  /* 0x0000000b475e7223 */ /* 0x000fe2000000005e */
[----:B------:R-:W-:Y:S01]  /*120b0*/  FFMA R130, R89, R49, R6 ;  /* 0x0000003159827223 */ /* 0x000fe20000000006 */
[----:B------:R-:W3:Y:S01]  /*120c0*/  LDS.128 R12, [R80+0x6f0] ;  /* 0x0006f000500c7984 */ /* 0x000ee20000000c00 */
[C---:B------:R-:W-:Y:S01]  /*120d0*/  FFMA R131, R90.reuse, R66, R44 ;  /* 0x000000425a837223 */ /* 0x040fe2000000002c */
[C---:B------:R-:W-:Y:S01]  /*120e0*/  FFMA R6, R90.reuse, R70, R45 ;  /* 0x000000465a067223 */ /* 0x040fe2000000002d */
[C---:B------:R-:W-:Y:S01]  /*120f0*/  FFMA R132, R90.reuse, R42, R129 ;  /* 0x0000002a5a847223 */ /* 0x040fe20000000081 */
[----:B------:R-:W4:Y:S01]  /*12100*/  LDS.128 R56, [R80+0x4f0] ;  /* 0x0004f00050387984 */ /* 0x000f220000000c00 */
[----:B------:R-:W-:Y:S01]  /*12110*/  FFMA R130, R90, R50, R130 ;  /* 0x000000325a827223 */ /* 0x000fe20000000082 */
[-C--:B------:R-:W-:Y:S01]  /*12120*/  FFMA R6, R71, R91.reuse, R6 ;  /* 0x0000005b47067223 */ /* 0x080fe20000000006 */
[-C--:B------:R-:W-:Y:S01]  /*12130*/  FFMA R131, R67, R91.reuse, R131 ;  /* 0x0000005b43837223 */ /* 0x080fe20000000083 */
[----:B------:R-:W5:Y:S01]  /*12140*/  LDS.128 R8, [R80+0x2f0] ;  /* 0x0002f00050087984 */ /* 0x000f620000000c00 */
[-C--:B------:R-:W-:Y:S01]  /*12150*/  FFMA R130, R51, R91.reuse, R130 ;  /* 0x0000005b33827223 */ /* 0x080fe20000000082 */
[----:B------:R-:W-:Y:S01]  /*12160*/  FFMA R132, R43, R91, R132 ;  /* 0x0000005b2b847223 */ /* 0x000fe20000000084 */
[C---:B--2---:R-:W-:Y:S01]  /*12170*/  FFMA R18, R36.reuse, R48, R18 ;  /* 0x0000003024127223 */ /* 0x044fe20000000012 */
[----:B------:R-:W2:Y:S01]  /*12180*/  LDS.128 R44, [R80+0xf0] ;  /* 0x0000f000502c7984 */ /* 0x000ea20000000c00 */
        /* <DEDUP_REMOVED lines=27> */
[----:B---3--:R-:W-:Y:S01]  /*12340*/  FFMA R92, R28, R12, R92 ;  /* 0x0000000c1c5c7223 */ /* 0x008fe2000000005c */
[C---:B------:R-:W-:Y:S01]  /*12350*/  FFMA R17, R86.reuse, R70, R17 ;  /* 0x0000004656117223 */ /* 0x040fe20000000011 */
[----:B------:R-:W-:Y:S01]  /*12360*/  FFMA R128, R86, R42, R128 ;  /* 0x0000002a56807223 */ /* 0x000fe20000000080 */
[----:B------:R-:W-:Y:S01]  /*12370*/  FFMA R19, R51, R87, R19 ;  /* 0x0000005733137223 */ /* 0x000fe20000000013 */
[C---:B----4-:R-:W-:Y:S01]  /*12380*/  FFMA R94, R28.reuse, R56, R94 ;  /* 0x000000381c5e7223 */ /* 0x050fe2000000005e */
[----:B------:R-:W-:Y:S01]  /*12390*/  FFMA R143, R29, R13, R92 ;  /* 0x0000000d1d8f7223 */ /* 0x000fe2000000005c */
[-C--:B------:R-:W-:Y:S01]  /*123a0*/  FFMA R17, R71, R87.reuse, R17 ;  /* 0x0000005747117223 */ /* 0x080fe20000000011 */
[----:B------:R-:W-:Y:S01]  /*123b0*/  FFMA R32, R67, R87, R32 ;  /* 0x0000005743207223 */ /* 0x000fe20000000020 */
[----:B-----5:R-:W-:Y:S01]  /*123c0*/  FFMA R84, R28, R8, R24 ;  /* 0x000000081c547223 */ /* 0x020fe20000000018 */
[----:B------:R-:W-:Y:S01]  /*123d0*/  FFMA R144, R29, R57, R94 ;  /* 0x000000391d907223 */ /* 0x000fe2000000005e */
[----:B------:R-:W-:Y:S01]  /*123e0*/  FFMA R128, R43, R87, R128 ;  /* 0x000000572b807223 */ /* 0x000fe20000000080 */
[----:B------:R-:W-:Y:S01]  /*123f0*/  FFMA R143, R30, R14, R143 ;  /* 0x0000000e1e8f7223 */ /* 0x000fe2000000008f */
[----:B--2---:R-:W-:Y:S01]  /*12400*/  FFMA R24, R28, R44, R93 ;  /* 0x0000002c1c187223 */ /* 0x004fe2000000005d */
[C---:B------:R-:W-:Y:S01]  /*12410*/  FFMA R28, R29.reuse, R9, R84 ;  /* 0x000000091d1c7223 */ /* 0x040fe20000000054 */
[----:B------:R-:W2:Y:S01]  /*12420*/  LDS.128 R92, [R2.X4+UR4+0x6f0] ;  /* 0x0006f004025c7984 */ /* 0x000ea20008004c00 */
        /* <DEDUP_REMOVED lines=15> */
[-C--:B------:R-:W-:Y:S01]  /*12520*/  FFMA R6, R90, R46.reuse, R6 ;  /* 0x0000002e5a067223 */ /* 0x080fe20000000006 */
[-C--:B------:R-:W-:Y:S01]  /*12530*/  FFMA R154, R59, R91.reuse, R154 ;  /* 0x0000005b3b9a7223 */ /* 0x080fe2000000009a */
[-C--:B------:R-:W-:Y:S01]  /*12540*/  FFMA R153, R15, R91.reuse, R153 ;  /* 0x0000005b0f997223 */ /* 0x080fe20000000099 */
[-C--:B------:R-:W-:Y:S01]  /*12550*/  FFMA R28, R11, R91.reuse, R28 ;  /* 0x0000005b0b1c7223 */ /* 0x080fe2000000001c */
[----:B------:R-:W-:Y:S01]  /*12560*/  FFMA R6, R47, R91, R6 ;  /* 0x0000005b2f067223 */ /* 0x000fe20000000006 */
[----:B------:R-:W-:Y:S01]  /*12570*/  FFMA R24, R30, R46, R24 ;  /* 0x0000002e1e187223 */ /* 0x000fe20000000018 */
[----:B------:R-:W4:Y:S01]  /*12580*/  LDS.128 R88, [R2.X4+UR4+0x22d0] ;  /* 0x0022d00402587984 */ /* 0x000f220008004c00 */
        /* <DEDUP_REMOVED lines=33> */
[C---:B---3--:R-:W-:Y:S01]  /*127a0*/  FFMA R125, R84.reuse, R52, R125 ;  /* 0x00000034547d7223 */ /* 0x048fe2000000007d */
        /* <DEDUP_REMOVED lines=11> */
[----:B------:R-:W2:Y:S01]  /*12860*/  LDS.128 R92, [R2.X4+UR4+0x26d0] ;  /* 0x0026d004025c7984 */ /* 0x000ea20008004c00 */
[C---:B----4-:R-:W-:Y:S01]  /*12870*/  FFMA R85, R88.reuse, R52, R123 ;  /* 0x0000003458557223 */ /* 0x050fe2000000007b */
[----:B------:R-:W-:Y:S01]  /*12880*/  FFMA R84, R88, R76, R120 ;  /* 0x0000004c58547223 */ /* 0x000fe20000000078 */
[C---:B------:R-:W-:Y:S01]  /*12890*/  FFMA R124, R86.reuse, R78, R124 ;  /* 0x0000004e567c7223 */ /* 0x040fe2000000007c */
[C---:B------:R-:W-:Y:S01]  /*128a0*/  FFMA R125, R86.reuse, R54, R125 ;  /* 0x00000036567d7223 */ /* 0x040fe2000000007d */
[C---:B------:R-:W-:Y:S01]  /*128b0*/  FFMA R126, R86.reuse, R74, R126 ;  /* 0x0000004a567e7223 */ /* 0x040fe2000000007e */
[----:B------:R-:W-:Y:S01]  /*128c0*/  FFMA R127, R86, R62, R127 ;  /* 0x0000003e567f7223 */ /* 0x000fe2000000007f */
[C---:B------:R-:W-:Y:S01]  /*128d0*/  FFMA R123, R88.reuse, R60, R121 ;  /* 0x0000003c587b7223 */ /* 0x040fe20000000079 */
[-C--:B------:R-:W-:Y:S01]  /*128e0*/  FFMA R124, R79, R87.reuse, R124 ;  /* 0x000000574f7c7223 */ /* 0x080fe2000000007c */
[-C--:B------:R-:W-:Y:S01]  /*128f0*/  FFMA R125, R55, R87.reuse, R125 ;  /* 0x00000057377d7223 */ /* 0x080fe2000000007d */
        /* <DEDUP_REMOVED lines=8> */
[----:B------:R-:W-:Y:S01]  /*12980*/  FFMA R122, R89, R73, R122 ;  /* 0x00000049597a7223 */ /* 0x000fe2000000007a */
[C---:B------:R-:W-:Y:S01]  /*12990*/  FFMA R120, R90.reuse, R54, R120 ;  /* 0x000000365a787223 */ /* 0x040fe20000000078 */
[C---:B------:R-:W-:Y:S01]  /*129a0*/  FFMA R123, R90.reuse, R62, R123 ;  /* 0x0000003e5a7b7223 */ /* 0x040fe2000000007b */
[-C--:B------:R-:W-:Y:S01]  /*129b0*/  FFMA R121, R79, R91.reuse, R121 ;  /* 0x0000005b4f797223 */ /* 0x080fe20000000079 */
        /* <DEDUP_REMOVED lines=8> */
[----:B------:R-:W-:Y:S01]  /*12a40*/  FFMA R123, R63, R91, R123 ;  /* 0x0000005b3f7b7223 */ /* 0x000fe2000000007b */
        /* <DEDUP_REMOVED lines=24> */
[C---:B---3--:R-:W-:Y:S01]  /*12bd0*/  FFMA R92, R84.reuse, R76, R107 ;  /* 0x0000004c545c7223 */ /* 0x048fe2000000006b */
[C---:B------:R-:W-:Y:S01]  /*12be0*/  FFMA R108, R84.reuse, R52, R108 ;  /* 0x00000034546c7223 */ /* 0x040fe2000000006c */
[C---:B------:R-:W-:Y:S01]  /*12bf0*/  FFMA R110, R84.reuse, R60, R110 ;  /* 0x0000003c546e7223 */ /* 0x040fe2000000006e */
[----:B------:R-:W-:Y:S01]  /*12c00*/  FFMA R84, R84, R72, R109 ;  /* 0x0000004854547223 */ /* 0x000fe2000000006d */
[----:B------:R-:W-:Y:S01]  /*12c10*/  FFMA R111, R75, R95, R111 ;  /* 0x0000005f4b6f7223 */ /* 0x000fe2000000006f */
[----:B------:R-:W-:Y:S01]  /*12c20*/  FFMA R109, R85, R77, R92 ;  /* 0x0000004d556d7223 */ /* 0x000fe2000000005c */
[-C--:B------:R-:W-:Y:S01]  /*12c30*/  FFMA R116, R55, R39.reuse, R116 ;  /* 0x0000002737747223 */ /* 0x080fe20000000074 */
[-C--:B------:R-:W-:Y:S01]  /*12c40*/  FFMA R115, R75, R39.reuse, R115 ;  /* 0x000000274b737223 */ /* 0x080fe20000000073 */
[----:B------:R-:W-:Y:S01]  /*12c50*/  FFMA R118, R63, R39, R118 ;  /* 0x000000273f767223 */ /* 0x000fe20000000076 */
[----:B------:R-:W2:Y:S01]  /*12c60*/  LDS.128 R92, [R2.X4+UR4+0x46d0] ;  /* 0x0046d004025c7984 */ /* 0x000ea20008004c00 */
[C---:B------:R-:W-:Y:S01]  /*12c70*/  FFMA R107, R85.reuse, R53, R108 ;  /* 0x00000035556b7223 */ /* 0x040fe2000000006c */
[C---:B------:R-:W-:Y:S01]  /*12c80*/  FFMA R110, R85.reuse, R61, R110 ;  /* 0x0000003d556e7223 */ /* 0x040fe2000000006e */
[----:B------:R-:W-:Y:S01]  /*12c90*/  FFMA R108, R85, R73, R84 ;  /* 0x00000049556c7223 */ /* 0x000fe20000000054 */
[----:B------:R-:W3:Y:S01]  /*12ca0*/  LDS.128 R36, [R2.X4+UR4+0x44d0] ;  /* 0x0044d00402247984 */ /* 0x000ee20008004c00 */
[C---:B------:R-:W-:Y:S01]  /*12cb0*/  FFMA R109, R86.reuse, R78, R109 ;  /* 0x0000004e566d7223 */ /* 0x040fe2000000006d */
[C---:B------:R-:W-:Y:S01]  /*12cc0*/  FFMA R107, R86.reuse, R54, R107 ;  /* 0x00000036566b7223 */ /* 0x040fe2000000006b */
[----:B------:R-:W-:Y:S01]  /*12cd0*/  FFMA R108, R86, R74, R108 ;  /* 0x0000004a566c7223 */ /* 0x000fe2000000006c */
[C---:B-1----:R-:W-:Y:S01]  /*12ce0*/  FFMA R84, R88.reuse, R52, R104 ;  /* 0x0000003458547223 */ /* 0x042fe20000000068 */
        /* <DEDUP_REMOVED lines=21> */
[----:B------:R-:W-:Y:S04]  /*12e40*/  LDS.128 R132, [R2.X4+UR4+0x4520] ;  /* 0x0045200402847984 */ /* 0x000fe80008004c00 */
[----:B------:R-:W4:Y:S01]  /*12e50*/  LDS.128 R88, [R2.X4+UR4+0x62d0] ;  /* 0x0062d00402587984 */ /* 0x000f220008004c00 */
[C---:B--2---:R-:W-:Y:S01]  /*12e60*/  FFMA R96, R92.reuse, R76, R96 ;  /* 0x0000004c5c607223 */ /* 0x044fe20000000060 */
        /* <DEDUP_REMOVED lines=31> */
[----:B------:R-:W2:Y:S01]  /*13060*/  LDS.128 R36, [R2.X4+UR4+0x64d0] ;  /* 0x0064d00402247984 */ /* 0x000ea20008004c00 */
        /* <DEDUP_REMOVED lines=9> */
[----:B----4-:R-:W-:Y:S01]  /*13100*/  FFMA R84, R88, R76, R4 ;  /* 0x0000004c58547223 */ /* 0x010fe20000000004 */
[C---:B------:R-:W-:Y:S01]  /*13110*/  FFMA R34, R86.reuse, R54, R34 ;  /* 0x0000003656227223 */ /* 0x040fe20000000022 */
        /* <DEDUP_REMOVED lines=22> */
[----:B------:R-:W-:-:S02]  /*13280*/  FFMA R7, R75, R91, R7 ;  /* 0x0000005b4b077223 */ /* 0x000fc40000000007 */
[----:B------:R-:W4:Y:S01]  /*13290*/  LDS.128 R88, [R2.X4+UR4+0x22e0] ;  /* 0x0022e00402587984 */ /* 0x000f220008004c00 */
[C---:B--2---:R-:W-:Y:S01]  /*132a0*/  FFMA R129, R36.reuse, R52, R16 ;  /* 0x0000003424817223 */ /* 0x044fe20000000010 */
[C---:B------:R-:W-:Y:S01]  /*132b0*/  FFMA R20, R36.reuse, R76, R20 ;  /* 0x0000004c24147223 */ /* 0x040fe20000000014 */
[C---:B------:R-:W-:Y:S01]  /*132c0*/  FFMA R22, R36.reuse, R72, R22 ;  /* 0x0000004824167223 */ /* 0x040fe20000000016 */
[----:B------:R-:W-:Y:S01]  /*132d0*/  FFMA R21, R36, R60, R21 ;  /* 0x0000003c24157223 */ /* 0x000fe20000000015 */
[----:B-1----:R-:W-:Y:S01]  /*132e0*/  FFMA R23, R92, R52, R23 ;  /* 0x000000345c177223 */ /* 0x002fe20000000017 */
[C---:B------:R-:W-:Y:S01]  /*132f0*/  FFMA R129, R37.reuse, R53, R129 ;  /* 0x0000003525817223 */ /* 0x040fe20000000081 */
[C---:B------:R-:W-:Y:S01]  /*13300*/  FFMA R16, R37.reuse, R77, R20 ;  /* 0x0000004d25107223 */ /* 0x040fe20000000014 */
[----:B------:R-:W-:Y:S01]  /*13310*/  FFMA R130, R37, R73, R22 ;  /* 0x0000004925827223 */ /* 0x000fe20000000016 */
[----:B------:R-:W-:Y:S01]  /*13320*/  FFMA R23, R93, R53, R23 ;  /* 0x000000355d177223 */ /* 0x000fe20000000017 */
[----:B------:R-:W-:Y:S01]  /*13330*/  FFMA R129, R38, R54, R129 ;  /* 0x0000003626817223 */ /* 0x000fe20000000081 */
[-C--:B------:R-:W-:Y:S01]  /*13340*/  FFMA R128, R37, R61.reuse, R21 ;  /* 0x0000003d25807223 */ /* 0x080fe20000000015 */
[----:B------:R-:W-:Y:S01]  /*13350*/  FFMA R26, R92, R60, R26 ;  /* 0x0000003c5c1a7223 */ /* 0x000fe2000000001a */
[----:B------:R-:W-:Y:S01]  /*13360*/  FFMA R54, R94, R54, R23 ;  /* 0x000000365e367223 */ /* 0x000fe20000000017 */
[C---:B------:R-:W-:Y:S01]  /*13370*/  FFMA R25, R92.reuse, R76, R25 ;  /* 0x0000004c5c197223 */ /* 0x040fe20000000019 */
[----:B------:R-:W1:Y:S01]  /*13380*/  LDS.128 R20, [R2.X4+UR4+0x24e0] ;  /* 0x0024e00402147984 */ /* 0x000e620008004c00 */
[----:B------:R-:W-:Y:S01]  /*13390*/  FFMA R119, R92, R72, R119 ;  /* 0x000000485c777223 */ /* 0x000fe20000000077 */
[C---:B------:R-:W-:Y:S01]  /*133a0*/  FFMA R26, R93.reuse, R61, R26 ;  /* 0x0000003d5d1a7223 */ /* 0x040fe2000000001a */
[C---:B------:R-:W-:Y:S01]  /*133b0*/  FFMA R25, R93.reuse, R77, R25 ;  /* 0x0000004d5d197223 */ /* 0x040fe20000000019 */
[----:B------:R-:W-:Y:S01]  /*133c0*/  FFMA R16, R38, R78, R16 ;  /* 0x0000004e26107223 */ /* 0x000fe20000000010 */
[----:B------:R-:W-:Y:S01]  /*133d0*/  FFMA R119, R93, R73, R119 ;  /* 0x000000495d777223 */ /* 0x000fe20000000077 */
[C---:B------:R-:W-:Y:S01]  /*133e0*/  FFMA R26, R94.reuse, R62, R26 ;  /* 0x0000003e5e1a7223 */ /* 0x040fe2000000001a */
[C---:B------:R-:W-:Y:S01]  /*133f0*/  FFMA R78, R94.reuse, R78, R25 ;  /* 0x0000004e5e4e7223 */ /* 0x040fe20000000019 */
[----:B------:R-:W-:Y:S01]  /*13400*/  FFMA R16, R79, R39, R16 ;  /* 0x000000274f107223 */ /* 0x000fe20000000010 */
[----:B------:R-:W-:Y:S01]  /*13410*/  FFMA R119, R94, R74, R119 ;  /* 0x0000004a5e777223 */ /* 0x000fe20000000077 */
        /* <DEDUP_REMOVED lines=22> */
[C---:B----4-:R-:W-:Y:S01]  /*13580*/  FFMA R85, R88.reuse, R48, R120 ;  /* 0x0000003058557223 */ /* 0x050fe20000000078 */
        /* <DEDUP_REMOVED lines=27> */
[-C--:B------:R-:W-:Y:S01]  /*13740*/  FFMA R89, R67, R23.reuse, R89 ;  /* 0x0000001743597223 */ /* 0x080fe20000000059 */
[----:B------:R-:W-:Y:S01]  /*13750*/  FFMA R115, R43, R23, R115 ;  /* 0x000000172b737223 */ /* 0x000fe20000000073 */
[C---:B------:R-:W-:Y:S01]  /*13760*/  FFMA R84, R90.reuse, R70, R84 ;  /* 0x000000465a547223 */ /* 0x040fe20000000054 */
[----:B------:R-:W4:Y:S01]  /*13770*/  LDS.128 R20, [R2.X4+UR4+0x44e0] ;  /* 0x0044e00402147984 */ /* 0x000f220008004c00 */
        /* <DEDUP_REMOVED lines=33> */
[----:B---3--:R-:W-:Y:S01]  /*13990*/  FFMA R52, R60, R48, R103 ;  /* 0x000000303c347223 */ /* 0x008fe20000000067 */
[C---:B------:R-:W-:Y:S01]  /*139a0*/  FFMA R93, R54.reuse, R70, R93 ;  /* 0x00000046365d7223 */ /* 0x040fe2000000005d */
[C---:B------:R-:W-:Y:S01]  /*139b0*/  FFMA R94, R54.reuse, R50, R94 ;  /* 0x00000032365e7223 */ /* 0x040fe2000000005e */
[C---:B------:R-:W-:Y:S01]  /*139c0*/  FFMA R107, R54.reuse, R66, R107 ;  /* 0x00000042366b7223 */ /* 0x040fe2000000006b */
[----:B------:R-:W-:Y:S01]  /*139d0*/  FFMA R109, R54, R42, R109 ;  /* 0x0000002a366d7223 */ /* 0x000fe2000000006d */
[-C--:B------:R-:W-:Y:S01]  /*139e0*/  FFMA R103, R60, R68.reuse, R104 ;  /* 0x000000443c677223 */ /* 0x080fe20000000068 */
        /* <DEDUP_REMOVED lines=23> */
[----:B------:R-:W3:Y:S01]  /*13b60*/  LDS.128 R20, [R2.X4+UR4+0x64e0] ;  /* 0x0064e00402147984 */ /* 0x000ee20008004c00 */
[----:B------:R-:W-:Y:S01]  /*13b70*/  FFMA R105, R60, R64, R105 ;  /* 0x000000403c697223 */ /* 0x000fe20000000069 */
        /* <DEDUP_REMOVED lines=63> */
[----:B------:R-:W1:Y:S01]  /*13f70*/  LDS.128 R20, [R2.X4+UR4+0x24f0] ;  /* 0x0024f00402147984 */ /* 0x000e620008004c00 */
[----:B------:R-:W-:Y:S01]  /*13f80*/  FFMA R0, R60, R68, R0 ;  /* 0x000000443c007223 */ /* 0x000fe20000000000 */
[----:B------:R-:W-:Y:S01]  /*13f90*/  FFMA R26, R72, R40, R26 ;  /* 0x00000028481a7223 */ /* 0x000fe2000000001a */
[C---:B------:R-:W-:Y:S01]  /*13fa0*/  FFMA R4, R60.reuse, R48, R4 ;  /* 0x000000303c047223 */ /* 0x040fe20000000004 */
[C---:B------:R-:W-:Y:S01]  /*13fb0*/  FFMA R108, R61.reuse, R41, R5 ;  /* 0x000000293d6c7223 */ /* 0x040fe20000000005 */
[----:B------:R-:W-:Y:S01]  /*13fc0*/  FFMA R106, R61, R69, R0 ;  /* 0x000000453d6a7223 */ /* 0x000fe20000000000 */
[----:B------:R-:W-:Y:S01]  /*13fd0*/  FFMA R41, R73, R41, R26 ;  /* 0x0000002949297223 */ /* 0x000fe2000000001a */
[----:B------:R-:W-:Y:S01]  /*13fe0*/  FFMA R116, R60, R64, R7 ;  /* 0x000000403c747223 */ /* 0x000fe20000000007 */
[----:B------:R-:W-:Y:S01]  /*13ff0*/  FFMA R7, R61, R49, R4 ;  /* 0x000000313d077223 */ /* 0x000fe20000000004 */
[----:B--2---:R-:W-:Y:S01]  /*14000*/  FFMA R0, R36, R8, R119 ;  /* 0x0000000824007223 */ /* 0x004fe20000000077 */
        /* <DEDUP_REMOVED lines=16> */
[----:B------:R-:W-:Y:S01]  /*14110*/  FFMA R25, R72, R48, R25 ;  /* 0x0000003048197223 */ /* 0x000fe20000000019 */
[C---:B---3--:R-:W-:Y:S01]  /*14120*/  FFMA R0, R52.reuse, R12, R85 ;  /* 0x0000000c34007223 */ /* 0x048fe20000000055 */
[C---:B------:R-:W-:Y:S01]  /*14130*/  FFMA R84, R52.reuse, R56, R84 ;  /* 0x0000003834547223 */ /* 0x040fe20000000054 */
[----:B------:R-:W2:Y:S01]  /*14140*/  LDS.128 R40, [R2.X4+UR4+0x40f0] ;  /* 0x0040f00402287984 */ /* 0x000ea20008004c00 */
[-C--:B------:R-:W-:Y:S01]  /*14150*/  FFMA R36, R59, R39.reuse, R36 ;  /* 0x000000273b247223 */ /* 0x080fe20000000024 */
[-C--:B------:R-:W-:Y:S01]  /*14160*/  FFMA R34, R15, R39.reuse, R34 ;  /* 0x000000270f227223 */ /* 0x080fe20000000022 */
        /* <DEDUP_REMOVED lines=8> */
[-C--:B------:R-:W-:Y:S01]  /*141f0*/  FFMA R7, R62, R50.reuse, R7 ;  /* 0x000000323e077223 */ /* 0x080fe20000000007 */
[----:B------:R-:W-:Y:S01]  /*14200*/  FFMA R50, R74, R50, R25 ;  /* 0x000000324a327223 */ /* 0x000fe20000000019 */
[C---:B------:R-:W-:Y:S01]  /*14210*/  FFMA R49, R53.reuse, R9, R120 ;  /* 0x0000000935317223 */ /* 0x040fe20000000078 */
[C---:B-1----:R-:W-:Y:S01]  /*14220*/  FFMA R88, R20.reuse, R12, R88 ;  /* 0x0000000c14587223 */ /* 0x042fe20000000058 */
[----:B------:R-:W-:Y:S01]  /*14230*/  FFMA R53, R53, R45, R86 ;  /* 0x0000002d35357223 */ /* 0x000fe20000000056 */
[-C--:B------:R-:W-:Y:S01]  /*14240*/  FFMA R155, R59, R55.reuse, R0 ;  /* 0x000000373b9b7223 */ /* 0x080fe20000000000 */
[----:B------:R-:W-:Y:S01]  /*14250*/  FFMA R157, R15, R55, R26 ;  /* 0x000000370f9d7223 */ /* 0x000fe2000000001a */
[C---:B------:R-:W-:Y:S01]  /*14260*/  FFMA R26, R20.reuse, R56, R87 ;  /* 0x00000038141a7223 */ /* 0x040fe20000000057 */
        /* <DEDUP_REMOVED lines=39> */
[-C--:B------:R-:W-:Y:S01]  /*144e0*/  FFMA R156, R11, R55.reuse, R156 ;  /* 0x000000370b9c7223 */ /* 0x080fe2000000009c */
[----:B------:R-:W-:Y:S01]  /*144f0*/  FFMA R158, R47, R55, R158 ;  /* 0x000000372f9e7223 */ /* 0x000fe2000000009e */
[----:B------:R-:W-:Y:S01]  /*14500*/  FFMA R40, R40, R44, R107 ;  /* 0x0000002c28287223 */ /* 0x000fe2000000006b */
        /* <DEDUP_REMOVED lines=47> */
[C---:B--2---:R-:W-:Y:S01]  /*14800*/  FFMA R20, R52.reuse, R56, R97 ;  /* 0x0000003834147223 */ /* 0x044fe20000000061 */
[----:B------:R-:W-:Y:S01]  /*14810*/  FFMA R0, R52, R44, R113 ;  /* 0x0000002c34007223 */ /* 0x000fe20000000071 */
[C---:B------:R-:W-:Y:S01]  /*14820*/  FFMA R106, R62.reuse, R70, R106 ;  /* 0x000000463e6a7223 */ /* 0x040fe2000000006a */
[-C--:B------:R-:W-:Y:S01]  /*14830*/  FFMA R116, R62, R66.reuse, R116 ;  /* 0x000000423e747223 */ /* 0x080fe20000000074 */
[----:B------:R-:W-:Y:S01]  /*14840*/  FFMA R66, R74, R66, R65 ;  /* 0x000000424a427223 */ /* 0x000fe20000000041 */
[C---:B------:R-:W-:Y:S01]  /*14850*/  FFMA R96, R52.reuse, R12, R96 ;  /* 0x0000000c34607223 */ /* 0x040fe20000000060 */
[----:B------:R-:W-:Y:S01]  /*14860*/  FFMA R98, R52, R8, R98 ;  /* 0x0000000834627223 */ /* 0x000fe20000000062 */
[----:B------:R-:W-:Y:S01]  /*14870*/  FFMA R65, R53, R45, R0 ;  /* 0x0000002d35417223 */ /* 0x000fe20000000000 */
[-C--:B------:R-:W-:Y:S01]  /*14880*/  FFMA R38, R15, R23.reuse, R38 ;  /* 0x000000170f267223 */ /* 0x080fe20000000026 */
[-C--:B------:R-:W-:Y:S01]  /*14890*/  FFMA R60, R11, R23.reuse, R60 ;  /* 0x000000170b3c7223 */ /* 0x080fe2000000003c */
[----:B------:R-:W-:Y:S01]  /*148a0*/  FFMA R61, R47, R23, R22 ;  /* 0x000000172f3d7223 */ /* 0x000fe20000000016 */
[----:B------:R-:W-:Y:S01]  /*148b0*/  FFMA R5, R53, R57, R20 ;  /* 0x0000003935057223 */ /* 0x000fe20000000014 */
[-C--:B------:R-:W-:Y:S01]  /*148c0*/  FFMA R106, R71, R63.reuse, R106 ;  /* 0x0000003f476a7223 */ /* 0x080fe2000000006a */
[----:B------:R-:W-:Y:S01]  /*148d0*/  FFMA R116, R67, R63, R116 ;  /* 0x0000003f43747223 */ /* 0x000fe20000000074 */
        /* <DEDUP_REMOVED lines=21> */
[----:B------:R-:W-:Y:S01]  /*14a30*/  FFMA R41, R41, R45, R114 ;  /* 0x0000002d29297223 */ /* 0x000fe20000000072 */
[----:B------:R-:W-:Y:S01]  /*14a40*/  FFMA R79, R72, R68, R79 ;  /* 0x00000044484f7223 */ /* 0x000fe2000000004f */
[----:B------:R-:W-:Y:S01]  /*14a50*/  FFMA R67, R67, R75, R66 ;  /* 0x0000004b43437223 */ /* 0x000fe20000000042 */
[----:B------:R-:W-:Y:S01]  /*14a60*/  FFMA R66, R42, R10, R65 ;  /* 0x0000000a2a427223 */ /* 0x000fe20000000041 */
[----:B---3--:R-:W-:Y:S01]  /*14a70*/  FFMA R106, R48, R56, R106 ;  /* 0x00000038306a7223 */ /* 0x008fe2000000006a */
[----:B------:R-:W-:Y:S01]  /*14a80*/  FFMA R42, R42, R46, R41 ;  /* 0x0000002e2a2a7223 */ /* 0x000fe20000000029 */
[----:B------:R-:W-:Y:S01]  /*14a90*/  FFMA R79, R73, R69, R79 ;  /* 0x00000045494f7223 */ /* 0x000fe2000000004f */
[C---:B------:R-:W-:Y:S01]  /*14aa0*/  FFMA R40, R48.reuse, R12, R7 ;  /* 0x0000000c30287223 */ /* 0x040fe20000000007 */
[C---:B------:R-:W-:Y:S01]  /*14ab0*/  FFMA R116, R48.reuse, R44, R116 ;  /* 0x0000002c30747223 */ /* 0x040fe20000000074 */
[----:B------:R-:W-:Y:S01]  /*14ac0*/  FFMA R108, R48, R8, R108 ;  /* 0x00000008306c7223 */ /* 0x000fe2000000006c */
[----:B------:R-:W-:Y:S01]  /*14ad0*/  FFMA R7, R49, R57, R106 ;  /* 0x0000003931077223 */ /* 0x000fe2000000006a */
[-C--:B------:R-:W-:Y:S01]  /*14ae0*/  FFMA R0, R15, R43.reuse, R0 ;  /* 0x0000002b0f007223 */ /* 0x080fe20000000000 */
[-C--:B------:R-:W-:Y:S01]  /*14af0*/  FFMA R26, R59, R43.reuse, R26 ;  /* 0x0000002b3b1a7223 */ /* 0x080fe2000000001a */
[-C--:B------:R-:W-:Y:S01]  /*14b00*/  FFMA R65, R47, R43.reuse, R42 ;  /* 0x0000002b2f417223 */ /* 0x080fe2000000002a */
[----:B------:R-:W-:Y:S01]  /*14b10*/  FFMA R66, R11, R43, R66 ;  /* 0x0000002b0b427223 */ /* 0x000fe20000000042 */
        /* <DEDUP_REMOVED lines=10> */
[----:B------:R-:W-:Y:S01]  /*14bc0*/  LDS.128 R128, [R80+0x500] ;  /* 0x0005000050807984 */ /* 0x000fe20000000c00 */
[-C--:B------:R-:W-:Y:S01]  /*14bd0*/  FFMA R68, R15, R51.reuse, R68 ;  /* 0x000000330f447223 */ /* 0x080fe20000000044 */
[-C--:B------:R-:W-:Y:S01]  /*14be0*/  FFMA R70, R47, R51.reuse, R70 ;  /* 0x000000332f467223 */ /* 0x080fe20000000046 */
[----:B------:R-:W-:Y:S01]  /*14bf0*/  FFMA R76, R11, R51, R76 ;  /* 0x000000330b4c7223 */ /* 0x000fe2000000004c */
[----:B------:R-:W3:Y:S01]  /*14c00*/  LDS.128 R40, [R2.X4+UR4+0x6700] ;  /* 0x0067000402287984 */ /* 0x000ee20008004c00 */
[C---:B--2---:R-:W-:Y:S01]  /*14c10*/  FFMA R117, R20.reuse, R8, R117 ;  /* 0x0000000814757223 */ /* 0x044fe20000000075 */
[C---:B------:R-:W-:Y:S01]  /*14c20*/  FFMA R121, R20.reuse, R44, R121 ;  /* 0x0000002c14797223 */ /* 0x040fe20000000079 */
[C---:B------:R-:W-:Y:S01]  /*14c30*/  FFMA R118, R20.reuse, R56, R118 ;  /* 0x0000003814767223 */ /* 0x040fe20000000076 */
[----:B------:R-:W2:Y:S01]  /*14c40*/  LDS.128 R124, [R80+0x300] ;  /* 0x00030000507c7984 */ /* 0x000ea20000000c00 */
        /* <DEDUP_REMOVED lines=11> */
[-C--:B------:R-:W-:Y:S01]  /*14d00*/  FFMA R77, R59, R23.reuse, R77 ;  /* 0x000000173b4d7223 */ /* 0x080fe2000000004d */
[-C--:B------:R-:W-:Y:S01]  /*14d10*/  FFMA R16, R15, R23.reuse, R7 ;  /* 0x000000170f107223 */ /* 0x080fe20000000007 */
[-C--:B------:R-:W-:Y:S01]  /*14d20*/  FFMA R78, R47, R23.reuse, R78 ;  /* 0x000000172f4e7223 */ /* 0x080fe2000000004e */
[----:B------:R-:W-:Y:S01]  /*14d30*/  FFMA R79, R11, R23, R79 ;  /* 0x000000170b4f7223 */ /* 0x000fe2000000004f */
[----:B------:R-:W-:Y:S01]  /*14d40*/  LDS.128 R72, [R80+0x510] ;  /* 0x0005100050487984 */ /* 0x000fe20000000c00 */
[C---:B-1----:R-:W-:Y:S01]  /*14d50*/  FFMA R25, R52.reuse, R12, R25 ;  /* 0x0000000c34197223 */ /* 0x042fe20000000019 */
[C---:B------:R-:W-:Y:S01]  /*14d60*/  FFMA R4, R52.reuse, R8, R4 ;  /* 0x0000000834047223 */ /* 0x040fe20000000004 */
[C---:B------:R-:W-:Y:S01]  /*14d70*/  FFMA R71, R52.reuse, R56, R71 ;  /* 0x0000003834477223 */ /* 0x040fe20000000047 */
[----:B------:R-:W1:Y:S01]  /*14d80*/  LDS.128 R20, [R2.X4+UR4+0x6710] ;  /* 0x0067100402147984 */ /* 0x000e620008004c00 */
[C---:B------:R-:W-:Y:S01]  /*14d90*/  FFMA R25, R53.reuse, R13, R25 ;  /* 0x0000000d35197223 */ /* 0x040fe20000000019 */
[----:B------:R-:W-:Y:S01]  /*14da0*/  FFMA R67, R52, R44, R67 ;  /* 0x0000002c34437223 */ /* 0x000fe20000000043 */
[C---:B------:R-:W-:Y:S01]  /*14db0*/  FFMA R4, R53.reuse, R9, R4 ;  /* 0x0000000935047223 */ /* 0x040fe20000000004 */
[----:B------:R-:W1:Y:S01]  /*14dc0*/  LDS.128 R120, [R80+0x710] ;  /* 0x0007100050787984 */ /* 0x000e620000000c00 */
[C---:B------:R-:W-:Y:S01]  /*14dd0*/  FFMA R71, R53.reuse, R57, R71 ;  /* 0x0000003935477223 */ /* 0x040fe20000000047 */
[C---:B------:R-:W-:Y:S01]  /*14de0*/  FFMA R25, R54.reuse, R14, R25 ;  /* 0x0000000e36197223 */ /* 0x040fe20000000019 */
[----:B------:R-:W-:Y:S01]  /*14df0*/  FFMA R67, R53, R45, R67 ;  /* 0x0000002d35437223 */ /* 0x000fe20000000043 */
[----:B------:R-:W1:Y:S01]  /*14e00*/  LDS.128 R116, [R80+0x310] ;  /* 0x0003100050747984 */ /* 0x000e620000000c00 */
[C---:B------:R-:W-:Y:S01]  /*14e10*/  FFMA R10, R54.reuse, R10, R4 ;  /* 0x0000000a360a7223 */ /* 0x040fe20000000004 */
[C---:B------:R-:W-:Y:S01]  /*14e20*/  FFMA R71, R54.reuse, R58, R71 ;  /* 0x0000003a36477223 */ /* 0x040fe20000000047 */
[-C--:B------:R-:W-:Y:S01]  /*14e30*/  FFMA R4, R15, R55.reuse, R25 ;  /* 0x000000370f047223 */ /* 0x080fe20000000019 */
[----:B------:R-:W1:Y:S01]  /*14e40*/  LDS.128 R88, [R80+0x110] ;  /* 0x0001100050587984 */ /* 0x000e620000000c00 */
[----:B------:R-:W-:Y:S01]  /*14e50*/  FFMA R46, R54, R46, R67 ;  /* 0x0000002e362e7223 */ /* 0x000fe20000000043 */
[-C--:B------:R-:W-:Y:S01]  /*14e60*/  FFMA R59, R59, R55.reuse, R71 ;  /* 0x000000373b3b7223 */ /* 0x080fe20000000047 */
[-C--:B------:R-:W-:Y:S01]  /*14e70*/  FFMA R10, R11, R55.reuse, R10 ;  /* 0x000000370b0a7223 */ /* 0x080fe2000000000a */
[----:B------:R-:W-:Y:S01]  /*14e80*/  LDS.128 R12, [R2.X4+UR4+0x6720] ;  /* 0x00672004020c7984 */ /* 0x000fe20008004c00 */
[----:B------:R-:W-:Y:S01]  /*14e90*/  FFMA R46, R47, R55, R46 ;  /* 0x000000372f2e7223 */ /* 0x000fe2000000002e */
[----:B---3--:R-:W-:-:S02]  /*14ea0*/  FFMA R59, R40, R128, R59 ;  /* 0x00000080283b7223 */ /* 0x008fc4000000003b */
[----:B------:R-:W3:Y:S01]  /*14eb0*/  LDS.128 R104, [R80+0x720] ;  /* 0x0007200050687984 */ /* 0x000ee20000000c00 */
[----:B--2---:R-:W-:-:S03]  /*14ec0*/  FFMA R7, R40, R124, R10 ;  /* 0x0000007c28077223 */ /* 0x004fc6000000000a */
[----:B------:R-:W2:Y:S01]  /*14ed0*/  LDS.128 R108, [R80+0x520] ;  /* 0x00052000506c7984 */ /* 0x000ea20000000c00 */
[C---:B----4-:R-:W-:Y:S01]  /*14ee0*/  FFMA R25, R40.reuse, R84, R4 ;  /* 0x0000005428197223 */ /* 0x050fe20000000004 */
[C---:B------:R-:W-:Y:S01]  /*14ef0*/  FFMA R4, R41.reuse, R129, R59 ;  /* 0x0000008129047223 */ /* 0x040fe2000000003b */
[C---:B------:R-:W-:Y:S01]  /*14f00*/  FFMA R7, R41.reuse, R125, R7 ;  /* 0x0000007d29077223 */ /* 0x040fe20000000007 */
[----:B------:R-:W4:Y:S01]  /*14f10*/  LDS.128 R100, [R80+0x320] ;  /* 0x0003200050647984 */ /* 0x000f220000000c00 */
[----:B-----5:R-:W-:Y:S01]  /*14f20*/  FFMA R46, R40, R48, R46 ;  /* 0x00000030282e7223 */ /* 0x020fe2000000002e */
[C---:B------:R-:W-:Y:S01]  /*14f30*/  FFMA R25, R41.reuse, R85, R25 ;  /* 0x0000005529197223 */ /* 0x040fe20000000019 */
[C---:B------:R-:W-:Y:S01]  /*14f40*/  FFMA R4, R42.reuse, R130, R4 ;  /* 0x000000822a047223 */ /* 0x040fe20000000004 */
[----:B------:R-:W5:Y:S01]  /*14f50*/  LDS.128 R112, [R80+0x120] ;  /* 0x0001200050707984 */ /* 0x000f620000000c00 */
[----:B------:R-:W-:Y:S01]  /*14f60*/  FFMA R41, R41, R49, R46 ;  /* 0x0000003129297223 */ /* 0x000fe2000000002e */
        /* <DEDUP_REMOVED lines=8> */
[C---:B-1----:R-:W-:Y:S01]  /*14ff0*/  FFMA R40, R20.reuse, R72, R4 ;  /* 0x0000004814287223 */ /* 0x042fe20000000004 */
[----:B------:R-:W-:Y:S01]  /*15000*/  LDS.128 R52, [R2.X4+UR4+0x6520] ;  /* 0x0065200402347984 */ /* 0x000fe20008004c00 */
[----:B------:R-:W-:-:S03]  /*15010*/  FFMA R25, R20, R120, R25 ;  /* 0x0000007814197223 */ /* 0x000fc60000000019 */
[----:B------:R-:W-:Y:S01]  /*15020*/  LDS.128 R44, [R2.X4+UR4+0x6300] ;  /* 0x00630004022c7984 */ /* 0x000fe20008004c00 */
[C---:B------:R-:W-:Y:S01]  /*15030*/  FFMA R4, R20.reuse, R116, R7 ;  /* 0x0000007414047223 */ /* 0x040fe20000000007 */
[C---:B------:R-:W-:Y:S02]  /*15040*/  FFMA R7, R21.reuse, R121, R25 ;  /* 0x0000007915077223 */ /* 0x040fe40000000019 */
[----:B------:R-:W-:Y:S01]  /*15050*/  LDS.128 R56, [R2.X4+UR4+0x6100] ;  /* 0x0061000402387984 */ /* 0x000fe20008004c00 */
        /* <DEDUP_REMOVED lines=13> */
[C---:B---3--:R-:W-:Y:S01]  /*15130*/  FFMA R7, R12.reuse, R104, R7 ;  /* 0x000000680c077223 */ /* 0x048fe20000000007 */
[C---:B--2---:R-:W-:Y:S01]  /*15140*/  FFMA R20, R12.reuse, R108, R20 ;  /* 0x0000006c0c147223 */ /* 0x044fe20000000014 */
[----:B------:R-:W-:Y:S01]  /*15150*/  LDS.128 R92, [R80+0x130] ;  /* 0x00013000505c7984 */ /* 0x000fe20000000c00 */
[C---:B----4-:R-:W-:Y:S01]  /*15160*/  FFMA R4, R12.reuse, R100, R4 ;  /* 0x000000640c047223 */ /* 0x050fe20000000004 */
[-C--:B------:R-:W-:Y:S01]  /*15170*/  FFMA R7, R105, R13.reuse, R7 ;  /* 0x0000000d69077223 */ /* 0x080fe20000000007 */
[-C--:B------:R-:W-:Y:S01]  /*15180*/  FFMA R23, R109, R13.reuse, R20 ;  /* 0x0000000d6d177223 */ /* 0x080fe20000000014 */
[----:B------:R-:W-:Y:S01]  /*15190*/  LDS.128 R96, [R80+0x530] ;  /* 0x0005300050607984 */ /* 0x000fe20000000c00 */
[----:B-----5:R-:W-:Y:S01]  /*151a0*/  FFMA R12, R12, R112, R21 ;  /* 0x000000700c0c7223 */ /* 0x020fe20000000015 */
[-C--:B------:R-:W-:Y:S01]  /*151b0*/  FFMA R4, R101, R13.reuse, R4 ;  /* 0x0000000d65047223 */ /* 0x080fe20000000004 */
[-C--:B------:R-:W-:Y:S01]  /*151c0*/  FFMA R7, R106, R14.reuse, R7 ;  /* 0x0000000e6a077223 */ /* 0x080fe20000000007 */
[-C--:B------:R-:W-:Y:S01]  /*151d0*/  FFMA R23, R110, R14.reuse, R23 ;  /* 0x0000000e6e177223 */ /* 0x080fe20000000017 */
        /* <DEDUP_REMOVED lines=43> */
[----:B------:R-:W-:Y:S01]  /*15490*/  FFMA R12, R52, R100, R12 ;  /* 0x00000064340c7223 */ /* 0x000fe2000000000c */
[C---:B------:R-:W-:Y:S01]  /*154a0*/  FFMA R20, R44.reuse, R124, R76 ;  /* 0x0000007c2c147223 */ /* 0x040fe2000000004c */
[-C--:B------:R-:W-:Y:S01]  /*154b0*/  FFMA R16, R105, R53.reuse, R13 ;  /* 0x0000003569107223 */ /* 0x080fe2000000000d */
[-C--:B------:R-:W-:Y:S01]  /*154c0*/  FFMA R13, R113, R53.reuse, R41 ;  /* 0x00000035710d7223 */ /* 0x080fe20000000029 */
[----:B------:R-:W-:Y:S01]  /*154d0*/  FFMA R22, R101, R53, R12 ;  /* 0x0000003565167223 */ /* 0x000fe2000000000c */
[----:B------:R-:W2:Y:S01]  /*154e0*/  LDS.128 R40, [R2.X4+UR4+0x6320] ;  /* 0x0063200402287984 */ /* 0x000ea20008004c00 */
[----:B------:R-:W-:Y:S01]  /*154f0*/  FFMA R12, R44, R128, R69 ;  /* 0x000000802c0c7223 */ /* 0x000fe20000000045 */
[----:B------:R-:W-:Y:S01]  /*15500*/  FFMA R15, R52, R108, R15 ;  /* 0x0000006c340f7223 */ /* 0x000fe2000000000f */
[----:B------:R-:W-:Y:S01]  /*15510*/  FFMA R70, R44, R48, R70 ;  /* 0x000000302c467223 */ /* 0x000fe20000000046 */
        /* <DEDUP_REMOVED lines=21> */
[----:B------:R-:W3:Y:S01]  /*15670*/  LDS.128 R52, [R2.X4+UR4+0x6110] ;  /* 0x0061100402347984 */ /* 0x000ee20008004c00 */
        /* <DEDUP_REMOVED lines=118> */
[----:B------:R-:W-:Y:S04]  /*15de0*/  LDS.128 R76, [R80+0x330] ;  /* 0x00033000504c7984 */ /* 0x000fe80000000c00 */
[----:B------:R-:W-:Y:S04]  /*15df0*/  LDS.128 R68, [R80+0x730] ;  /* 0x0007300050447984 */ /* 0x000fe80000000c00 */
[----:B------:R-:W-:Y:S01]  /*15e00*/  LDS.128 R64, [R80+0x740] ;  /* 0x0007400050407984 */ /* 0x000fe20000000c00 */
[C---:B-1----:R-:W-:Y:S01]  /*15e10*/  FFMA R38, R44.reuse, R84, R38 ;  /* 0x000000542c267223 */ /* 0x042fe20000000026 */
        /* <DEDUP_REMOVED lines=37> */
[----:B------:R-:W-:Y:S01]  /*16070*/  FFMA R40, R42, R122, R40 ;  /* 0x0000007a2a287223 */ /* 0x000fe20000000028 */
[----:B------:R-:W-:Y:S01]  /*16080*/  FFMA R21, R102, R54, R5 ;  /* 0x0000003666157223 */ /* 0x000fe20000000005 */
[----:B------:R-:W-:Y:S01]  /*16090*/  FFMA R42, R42, R74, R41 ;  /* 0x0000004a2a2a7223 */ /* 0x000fe20000000029 */
[-C--:B------:R-:W-:Y:S01]  /*160a0*/  FFMA R5, R111, R55.reuse, R12 ;  /* 0x000000376f057223 */ /* 0x080fe2000000000c */
[----:B------:R-:W-:Y:S01]  /*160b0*/  FFMA R12, R115, R55, R58 ;  /* 0x00000037730c7223 */ /* 0x000fe2000000003a */
[----:B------:R-:W-:Y:S01]  /*160c0*/  LDS.128 R60, [R80+0x340] ;  /* 0x00034000503c7984 */ /* 0x000fe20000000c00 */
[C---:B------:R-:W-:Y:S01]  /*160d0*/  FFMA R40, R43.reuse, R123, R40 ;  /* 0x0000007b2b287223 */ /* 0x040fe20000000028 */
[C---:B------:R-:W-:Y:S01]  /*160e0*/  FFMA R42, R43.reuse, R75, R42 ;  /* 0x0000004b2b2a7223 */ /* 0x040fe2000000002a */
[C---:B------:R-:W-:Y:S01]  /*160f0*/  FFMA R39, R43.reuse, R91, R39 ;  /* 0x0000005b2b277223 */ /* 0x040fe20000000027 */
[----:B------:R-:W2:Y:S01]  /*16100*/  LDS.128 R56, [R80+0x140] ;  /* 0x0001400050387984 */ /* 0x000ea20000000c00 */
        /* <DEDUP_REMOVED lines=8> */
[----:B------:R-:W3:Y:S01]  /*16190*/  LDS.128 R52, [R80+0x540] ;  /* 0x0005400050347984 */ /* 0x000ee20000000c00 */
[C---:B------:R-:W-:Y:S01]  /*161a0*/  FFMA R39, R133.reuse, R109, R42 ;  /* 0x0000006d85277223 */ /* 0x040fe2000000002a */
[C---:B------:R-:W-:Y:S01]  /*161b0*/  FFMA R38, R133.reuse, R113, R41 ;  /* 0x0000007185267223 */ /* 0x040fe20000000029 */
[----:B------:R-:W-:Y:S01]  /*161c0*/  FFMA R133, R133, R101, R132 ;  /* 0x0000006585857223 */ /* 0x000fe20000000084 */
[----:B------:R-:W4:Y:S01]  /*161d0*/  LDS.128 R40, [R2.X4+UR4+0x4300] ;  /* 0x0043000402287984 */ /* 0x000f220008004c00 */
        /* <DEDUP_REMOVED lines=28> */
[----:B------:R-:W-:-:S02]  /*163a0*/  FFMA R81, R137, R65, R44 ;  /* 0x0000004189517223 */ /* 0x000fc4000000002c */
[C---:B------:R-:W-:Y:S01]  /*163b0*/  FFMA R82, R137.reuse, R57, R38 ;  /* 0x0000003989527223 */ /* 0x040fe20000000026 */
[----:B------:R-:W-:Y:S01]  /*163c0*/  FFMA R38, R137, R61, R45 ;  /* 0x0000003d89267223 */ /* 0x000fe2000000002d */
[-C--:B------:R-:W-:Y:S01]  /*163d0*/  FFMA R81, R66, R138.reuse, R81 ;  /* 0x0000008a42517223 */ /* 0x080fe20000000051 */
[----:B------:R-:W2:Y:S01]  /*163e0*/  LDS.128 R44, [R2.X4+UR4+0x4320] ;  /* 0x00432004022c7984 */ /* 0x000ea20008004c00 */
[----:B------:R-:W-:Y:S01]  /*163f0*/  FFMA R82, R58, R138, R82 ;  /* 0x0000008a3a527223 */ /* 0x000fe20000000052 */
[----:B---3--:R-:W-:Y:S01]  /*16400*/  FFMA R39, R136, R52, R39 ;  /* 0x0000003488277223 */ /* 0x008fe20000000027 */
[----:B------:R-:W-:Y:S01]  /*16410*/  FFMA R38, R62, R138, R38 ;  /* 0x0000008a3e267223 */ /* 0x000fe20000000026 */
[-C--:B------:R-:W-:Y:S01]  /*16420*/  FFMA R81, R67, R139.reuse, R81 ;  /* 0x0000008b43517223 */ /* 0x080fe20000000051 */
[----:B------:R-:W-:Y:S01]  /*16430*/  FFMA R82, R59, R139, R82 ;  /* 0x0000008b3b527223 */ /* 0x000fe20000000052 */
[C---:B----4-:R-:W-:Y:S01]  /*16440*/  FFMA R141, R40.reuse, R84, R141 ;  /* 0x00000054288d7223 */ /* 0x050fe2000000008d */
        /* <DEDUP_REMOVED lines=10> */
[-C--:B------:R-:W-:Y:S01]  /*164f0*/  FFMA R39, R55, R139.reuse, R39 ;  /* 0x0000008b37277223 */ /* 0x080fe20000000027 */
[----:B------:R-:W-:Y:S01]  /*16500*/  FFMA R38, R63, R139, R38 ;  /* 0x0000008b3f267223 */ /* 0x000fe20000000026 */
        /* <DEDUP_REMOVED lines=313> */
[----:B------:R-:W-:-:S02]  /*178a0*/  FFMA R159, R47, R71, R159 ;  /* 0x000000472f9f7223 */ /* 0x000fc4000000009f */
        /* <DEDUP_REMOVED lines=84> */
[----:B------:R-:W-:-:S02]  /*17df0*/  FFMA R155, R139, R71, R155 ;  /* 0x000000478b9b7223 */ /* 0x000fc4000000009b */
[C---:B---3--:R-:W-:Y:S01]  /*17e00*/  FFMA R136, R40.reuse, R56, R136 ;  /* 0x0000003828887223 */ /* 0x048fe20000000088 */
        /* <DEDUP_REMOVED lines=84> */
[----:B--2---:R-:W-:-:S02]  /*18350*/  FFMA R36, R132, R52, R36 ;  /* 0x0000003484247223 */ /* 0x004fc40000000024 */
        /* <DEDUP_REMOVED lines=100> */
[----:B------:R-:W-:-:S02]  /*189a0*/  FFMA R167, R47, R59, R167 ;  /* 0x0000003b2fa77223 */ /* 0x000fc400000000a7 */
[----:B------:R-:W4:Y:S01]  /*189b0*/  LDS.128 R44, [R2.X4+UR4+0x520] ;  /* 0x00052004022c7984 */ /* 0x000f220008004c00 */
        /* <DEDUP_REMOVED lines=10> */
[----:B---3--:R-:W-:Y:S01]  /*18a60*/  FFMA R18, R40, R84, R18 ;  /* 0x0000005428127223 */ /* 0x008fe20000000012 */
[----:B------:R-:W-:Y:S01]  /*18a70*/  FFMA R144, R138, R126, R144 ;  /* 0x0000007e8a907223 */ /* 0x000fe20000000090 */
[C---:B------:R-:W-:Y:S01]  /*18a80*/  FFMA R27, R40.reuse, R128, R27 ;  /* 0x00000080281b7223 */ /* 0x040fe2000000001b */
[----:B------:R-:W-:Y:S01]  /*18a90*/  FFMA R31, R40, R48, R31 ;  /* 0x00000030281f7223 */ /* 0x000fe2000000001f */
[----:B------:R-:W-:Y:S01]  /*18aa0*/  FFMA R138, R138, R50, R24 ;  /* 0x000000328a8a7223 */ /* 0x000fe20000000018 */
[----:B------:R-:W-:Y:S01]  /*18ab0*/  FFMA R33, R40, R124, R33 ;  /* 0x0000007c28217223 */ /* 0x000fe20000000021 */
        /* <DEDUP_REMOVED lines=61> */
[----:B------:R-:W-:Y:S01]  /*18e90*/  FFMA R143, R87, R139, R143 ;  /* 0x0000008b578f7223 */ /* 0x000fe2000000008f */
        /* <DEDUP_REMOVED lines=15> */
[----:B------:R-:W-:Y:S01]  /*18f90*/  FFMA R138, R42, R58, R138 ;  /* 0x0000003a2a8a7223 */ /* 0x000fe2000000008a */
        /* <DEDUP_REMOVED lines=35> */
[----:B------:R-:W2:Y:S01]  /*191d0*/  LDS.128 R40, [R2.X4+UR4+0x340] ;  /* 0x0003400402287984 */ /* 0x000ea20008004c00 */
        /* <DEDUP_REMOVED lines=34> */
[C---:B------:R-:W-:Y:S01]  /*19400*/  FFMA R28, R31.reuse, R99, R28 ;  /* 0x000000631f1c7223 */ /* 0x040fe2000000001c */
[----:B------:R-:W-:Y:S01]  /*19410*/  FFMA R27, R30, R94, R27 ;  /* 0x0000005e1e1b7223 */ /* 0x000fe2000000001b */
[C---:B------:R-:W-:Y:S01]  /*19420*/  FFMA R6, R31.reuse, R71, R6 ;  /* 0x000000471f067223 */ /* 0x040fe20000000006 */
[C---:B------:R-:W-:Y:S01]  /*19430*/  FFMA R29, R31.reuse, R79, R29 ;  /* 0x0000004f1f1d7223 */ /* 0x040fe2000000001d */
[----:B------:R-:W-:Y:S01]  /*19440*/  LDS.128 R132, [R2.X4+UR4+0x43f0] ;  /* 0x0043f00402847984 */ /* 0x000fe20008004c00 */
[C---:B--2---:R-:W-:Y:S01]  /*19450*/  FFMA R28, R40.reuse, R52, R28 ;  /* 0x00000034281c7223 */ /* 0x044fe2000000001c */
        /* <DEDUP_REMOVED lines=18> */
[-C--:B------:R-:W-:Y:S01]  /*19580*/  FFMA R24, R73, R45.reuse, R24 ;  /* 0x0000002d49187223 */ /* 0x080fe20000000018 */
[----:B------:R-:W-:Y:S01]  /*19590*/  FFMA R139, R89, R45, R139 ;  /* 0x0000002d598b7223 */ /* 0x000fe2000000008b */
[----:B------:R-:W-:Y:S01]  /*195a0*/  FFMA R143, R45, R121, R143 ;  /* 0x000000792d8f7223 */ /* 0x000fe2000000008f */
[----:B------:R-:W-:Y:S01]  /*195b0*/  FFMA R144, R117, R45, R144 ;  /* 0x0000002d75907223 */ /* 0x000fe20000000090 */
[----:B------:R-:W-:Y:S01]  /*195c0*/  FFMA R24, R74, R46, R24 ;  /* 0x0000002e4a187223 */ /* 0x000fe20000000018 */
[C---:B------:R-:W-:Y:S01]  /*195d0*/  FFMA R49, R43.reuse, R67, R49 ;  /* 0x000000432b317223 */ /* 0x040fe20000000031 */
[C---:B------:R-:W-:Y:S01]  /*195e0*/  FFMA R50, R43.reuse, R63, R50 ;  /* 0x0000003f2b327223 */ /* 0x040fe20000000032 */
[----:B------:R-:W-:Y:S01]  /*195f0*/  FFMA R51, R43, R59, R51 ;  /* 0x0000003b2b337223 */ /* 0x000fe20000000033 */
[----:B------:R-:W-:Y:S01]  /*19600*/  FFMA R139, R46, R90, R139 ;  /* 0x0000005a2e8b7223 */ /* 0x000fe2000000008b */
[-C--:B------:R-:W-:Y:S01]  /*19610*/  FFMA R143, R122, R46.reuse, R143 ;  /* 0x0000002e7a8f7223 */ /* 0x080fe2000000008f */
[----:B------:R-:W1:Y:S01]  /*19620*/  LDS.128 R40, [R2.X4+UR4+0x140] ;  /* 0x0001400402287984 */ /* 0x000e620008004c00 */
[----:B------:R-:W-:Y:S01]  /*19630*/  FFMA R144, R118, R46, R144 ;  /* 0x0000002e76907223 */ /* 0x000fe20000000090 */
[-C--:B------:R-:W-:Y:S01]  /*19640*/  FFMA R24, R75, R47.reuse, R24 ;  /* 0x0000002f4b187223 */ /* 0x080fe20000000018 */
[-C--:B------:R-:W-:Y:S01]  /*19650*/  FFMA R139, R91, R47.reuse, R139 ;  /* 0x0000002f5b8b7223 */ /* 0x080fe2000000008b */
[-C--:B------:R-:W-:Y:S01]  /*19660*/  FFMA R143, R123, R47.reuse, R143 ;  /* 0x0000002f7b8f7223 */ /* 0x080fe2000000008f */
[----:B------:R-:W-:Y:S01]  /*19670*/  FFMA R144, R119, R47, R144 ;  /* 0x0000002f77907223 */ /* 0x000fe20000000090 */
[-C--:B---3--:R-:W-:Y:S01]  /*19680*/  FFMA R24, R108, R32.reuse, R24 ;  /* 0x000000206c187223 */ /* 0x088fe20000000018 */
[-C--:B------:R-:W-:Y:S01]  /*19690*/  FFMA R139, R112, R32.reuse, R139 ;  /* 0x00000020708b7223 */ /* 0x080fe2000000008b */
[----:B------:R-:W-:Y:S01]  /*196a0*/  FFMA R143, R104, R32, R143 ;  /* 0x00000020688f7223 */ /* 0x000fe2000000008f */
[----:B------:R-:W-:Y:S01]  /*196b0*/  FFMA R144, R32, R100, R144 ;  /* 0x0000006420907223 */ /* 0x000fe20000000090 */
[----:B------:R-:W-:Y:S01]  /*196c0*/  FFMA R24, R33, R109, R24 ;  /* 0x0000006d21187223 */ /* 0x000fe20000000018 */
[-C--:B------:R-:W-:Y:S01]  /*196d0*/  FFMA R139, R113, R33.reuse, R139 ;  /* 0x00000021718b7223 */ /* 0x080fe2000000008b */
[-C--:B------:R-:W-:Y:S01]  /*196e0*/  FFMA R143, R105, R33.reuse, R143 ;  /* 0x00000021698f7223 */ /* 0x080fe2000000008f */
[----:B------:R-:W-:Y:S01]  /*196f0*/  FFMA R144, R101, R33, R144 ;  /* 0x0000002165907223 */ /* 0x000fe20000000090 */
[----:B------:R-:W-:Y:S01]  /*19700*/  FFMA R24, R110, R34, R24 ;  /* 0x000000226e187223 */ /* 0x000fe20000000018 */
[----:B------:R-:W-:Y:S01]  /*19710*/  FFMA R139, R34, R114, R139 ;  /* 0x00000072228b7223 */ /* 0x000fe2000000008b */
[-C--:B------:R-:W-:Y:S01]  /*19720*/  FFMA R143, R106, R34.reuse, R143 ;  /* 0x000000226a8f7223 */ /* 0x080fe2000000008f */
[----:B------:R-:W3:Y:S01]  /*19730*/  LDS.128 R44, [R2.X4+UR4+0x4730] ;  /* 0x00473004022c7984 */ /* 0x000ee20008004c00 */
[----:B------:R-:W-:Y:S01]  /*19740*/  FFMA R144, R102, R34, R144 ;  /* 0x0000002266907223 */ /* 0x000fe20000000090 */
[----:B------:R-:W-:Y:S01]  /*19750*/  FFMA R24, R111, R35, R24 ;  /* 0x000000236f187223 */ /* 0x000fe20000000018 */
[----:B------:R-:W-:Y:S01]  /*19760*/  FFMA R143, R35, R107, R143 ;  /* 0x0000006b238f7223 */ /* 0x000fe2000000008f */
[-C--:B------:R-:W-:Y:S01]  /*19770*/  FFMA R139, R115, R35.reuse, R139 ;  /* 0x00000023738b7223 */ /* 0x080fe2000000008b */
[----:B------:R-:W-:Y:S01]  /*19780*/  FFMA R144, R103, R35, R144 ;  /* 0x0000002367907223 */ /* 0x000fe20000000090 */
[-C--:B--2---:R-:W-:Y:S01]  /*19790*/  FFMA R6, R96, R28.reuse, R24 ;  /* 0x0000001c60067223 */ /* 0x084fe20000000018 */
[-C--:B------:R-:W-:Y:S01]  /*197a0*/  FFMA R24, R68, R28.reuse, R143 ;  /* 0x0000001c44187223 */ /* 0x080fe2000000008f */
[----:B------:R-:W-:Y:S01]  /*197b0*/  FFMA R27, R92, R28, R139 ;  /* 0x0000001c5c1b7223 */ /* 0x000fe2000000008b */
[----:B------:R-:W-:Y:S01]  /*197c0*/  FFMA R144, R28, R76, R144 ;  /* 0x0000004c1c907223 */ /* 0x000fe20000000090 */
[----:B------:R-:W-:Y:S01]  /*197d0*/  FFMA R6, R29, R97, R6 ;  /* 0x000000611d067223 */ /* 0x000fe20000000006 */
[-C--:B------:R-:W-:Y:S01]  /*197e0*/  FFMA R24, R69, R29.reuse, R24 ;  /* 0x0000001d45187223 */ /* 0x080fe20000000018 */
[-C--:B------:R-:W-:Y:S01]  /*197f0*/  FFMA R27, R93, R29.reuse, R27 ;  /* 0x0000001d5d1b7223 */ /* 0x080fe2000000001b */
[----:B------:R-:W-:Y:S01]  /*19800*/  FFMA R29, R77, R29, R144 ;  /* 0x0000001d4d1d7223 */ /* 0x000fe20000000090 */
[----:B------:R-:W2:Y:S01]  /*19810*/  LDS.128 R32, [R2.X4+UR4+0x6130] ;  /* 0x0061300402207984 */ /* 0x000ea20008004c00 */
[-C--:B------:R-:W-:Y:S01]  /*19820*/  FFMA R6, R98, R30.reuse, R6 ;  /* 0x0000001e62067223 */ /* 0x080fe20000000006 */
[-C--:B------:R-:W-:Y:S01]  /*19830*/  FFMA R24, R70, R30.reuse, R24 ;  /* 0x0000001e46187223 */ /* 0x080fe20000000018 */
[----:B------:R-:W-:Y:S01]  /*19840*/  FFMA R29, R78, R30, R29 ;  /* 0x0000001e4e1d7223 */ /* 0x000fe2000000001d */
[----:B------:R-:W-:Y:S01]  /*19850*/  FFMA R27, R30, R94, R27 ;  /* 0x0000005e1e1b7223 */ /* 0x000fe2000000001b */
[----:B------:R-:W-:Y:S01]  /*19860*/  FFMA R6, R99, R31, R6 ;  /* 0x0000001f63067223 */ /* 0x000fe20000000006 */
[----:B------:R-:W-:Y:S01]  /*19870*/  FFMA R24, R31, R71, R24 ;  /* 0x000000471f187223 */ /* 0x000fe20000000018 */
[-C--:B------:R-:W-:Y:S01]  /*19880*/  FFMA R29, R79, R31.reuse, R29 ;  /* 0x0000001f4f1d7223 */ /* 0x080fe2000000001d */
[----:B------:R-:W-:Y:S01]  /*19890*/  FFMA R27, R95, R31, R27 ;  /* 0x0000001f5f1b7223 */ /* 0x000fe2000000001b */
[-C--:B-1----:R-:W-:Y:S01]  /*198a0*/  FFMA R6, R52, R40.reuse, R6 ;  /* 0x0000002834067223 */ /* 0x082fe20000000006 */
[----:B------:R-:W-:Y:S01]  /*198b0*/  FFMA R24, R64, R40, R24 ;  /* 0x0000002840187223 */ /* 0x000fe20000000018 */
[----:B------:R-:W-:Y:S01]  /*198c0*/  FFMA R29, R40, R60, R29 ;  /* 0x0000003c281d7223 */ /* 0x000fe2000000001d */
[----:B------:R-:W-:Y:S01]  /*198d0*/  FFMA R27, R56, R40, R27 ;  /* 0x00000028381b7223 */ /* 0x000fe2000000001b */
[----:B------:R-:W-:Y:S01]  /*198e0*/  FFMA R73, R41, R53, R6 ;  /* 0x0000003529497223 */ /* 0x000fe20000000006 */
[-C--:B------:R-:W-:Y:S01]  /*198f0*/  FFMA R72, R65, R41.reuse, R24 ;  /* 0x0000002941487223 */ /* 0x080fe20000000018 */
[-C--:B------:R-:W-:Y:S01]  /*19900*/  FFMA R74, R61, R41.reuse, R29 ;  /* 0x000000293d4a7223 */ /* 0x080fe2000000001d */
[----:B------:R-:W-:Y:S01]  /*19910*/  FFMA R75, R57, R41, R27 ;  /* 0x00000029394b7223 */ /* 0x000fe2000000001b */
[----:B------:R-:W1:Y:S01]  /*19920*/  LDS.128 R28, [R2.X4+UR4+0x6330] ;  /* 0x00633004021c7984 */ /* 0x000e620008004c00 */
[-C--:B------:R-:W-:Y:S01]  /*19930*/  FFMA R72, R66, R42.reuse, R72 ;  /* 0x0000002a42487223 */ /* 0x080fe20000000048 */
[-C--:B------:R-:W-:Y:S01]  /*19940*/  FFMA R73, R54, R42.reuse, R73 ;  /* 0x0000002a36497223 */ /* 0x080fe20000000049 */
[----:B------:R-:W-:Y:S01]  /*19950*/  FFMA R74, R62, R42, R74 ;  /* 0x0000002a3e4a7223 */ /* 0x000fe2000000004a */
[----:B------:R-:W-:Y:S01]  /*19960*/  FFMA R75, R42, R58, R75 ;  /* 0x0000003a2a4b7223 */ /* 0x000fe2000000004b */
[----:B------:R-:W-:Y:S01]  /*19970*/  FFMA R72, R43, R67, R72 ;  /* 0x000000432b487223 */ /* 0x000fe20000000048 */
        /* <DEDUP_REMOVED lines=19> */
[----:B------:R-:W3:Y:S01]  /*19ab0*/  LDS.128 R40, [R2.X4+UR4+0x6530] ;  /* 0x0065300402287984 */ /* 0x000ee20008004c00 */
[C---:B--2---:R-:W-:Y:S01]  /*19ac0*/  FFMA R5, R32.reuse, R68, R0 ;  /* 0x0000004420057223 */ /* 0x044fe20000000000 */
[C---:B------:R-:W-:Y:S01]  /*19ad0*/  FFMA R0, R32.reuse, R96, R20 ;  /* 0x0000006020007223 */ /* 0x040fe20000000014 */
[C---:B------:R-:W-:Y:S01]  /*19ae0*/  FFMA R20, R32.reuse, R76, R26 ;  /* 0x0000004c20147223 */ /* 0x040fe2000000001a */
[----:B------:R-:W2:Y:S01]  /*19af0*/  LDS.128 R44, [R2.X4+UR4+0x6730] ;  /* 0x00673004022c7984 */ /* 0x000ea20008004c00 */
        /* <DEDUP_REMOVED lines=14> */
[-C--:B------:R-:W-:Y:S01]  /*19be0*/  FFMA R28, R69, R29.reuse, R11 ;  /* 0x0000001d451c7223 */ /* 0x080fe2000000000b */
[-C--:B------:R-:W-:Y:S01]  /*19bf0*/  FFMA R5, R97, R29.reuse, R5 ;  /* 0x0000001d61057223 */ /* 0x080fe20000000005 */
[----:B------:R-:W1:Y:S01]  /*19c00*/  LDS.128 R8, [R2.X4+UR4+0x4740] ;  /* 0x0047400402087984 */ /* 0x000e620008004c00 */
[-C--:B------:R-:W-:Y:S01]  /*19c10*/  FFMA R21, R77, R29.reuse, R21 ;  /* 0x0000001d4d157223 */ /* 0x080fe20000000015 */
[----:B------:R-:W-:Y:S01]  /*19c20*/  FFMA R0, R93, R29, R0 ;  /* 0x0000001d5d007223 */ /* 0x000fe20000000000 */
[-C--:B------:R-:W-:Y:S01]  /*19c30*/  FFMA R28, R70, R30.reuse, R28 ;  /* 0x0000001e461c7223 */ /* 0x080fe2000000001c */
[----:B------:R-:W4:Y:S01]  /*19c40*/  LDS.128 R24, [R2.X4+UR4+0x6140] ;  /* 0x0061400402187984 */ /* 0x000f220008004c00 */
[-C--:B------:R-:W-:Y:S01]  /*19c50*/  FFMA R29, R98, R30.reuse, R5 ;  /* 0x0000001e621d7223 */ /* 0x080fe20000000005 */
[-C--:B------:R-:W-:Y:S01]  /*19c60*/  FFMA R21, R78, R30.reuse, R21 ;  /* 0x0000001e4e157223 */ /* 0x080fe20000000015 */
[----:B------:R-:W-:Y:S01]  /*19c70*/  FFMA R30, R94, R30, R0 ;  /* 0x0000001e5e1e7223 */ /* 0x000fe20000000000 */
[-C--:B------:R-:W-:Y:S01]  /*19c80*/  FFMA R32, R99, R35.reuse, R32 ;  /* 0x0000002363207223 */ /* 0x080fe20000000020 */
[-C--:B------:R-:W-:Y:S01]  /*19c90*/  FFMA R20, R79, R35.reuse, R20 ;  /* 0x000000234f147223 */ /* 0x080fe20000000014 */
        /* <DEDUP_REMOVED lines=17> */
[-C--:B------:R-:W-:Y:S01]  /*19db0*/  FFMA R77, R77, R45.reuse, R14 ;  /* 0x0000002d4d4d7223 */ /* 0x080fe2000000000e */
[-C--:B------:R-:W-:Y:S01]  /*19dc0*/  FFMA R23, R97, R45.reuse, R23 ;  /* 0x0000002d61177223 */ /* 0x080fe20000000017 */
[----:B------:R-:W-:Y:S01]  /*19dd0*/  FFMA R45, R93, R45, R4 ;  /* 0x0000002d5d2d7223 */ /* 0x000fe20000000004 */
[-C--:B------:R-:W-:Y:S01]  /*19de0*/  FFMA R70, R70, R46.reuse, R7 ;  /* 0x0000002e46467223 */ /* 0x080fe20000000007 */
[-C--:B------:R-:W-:Y:S01]  /*19df0*/  FFMA R84, R97, R41.reuse, R15 ;  /* 0x0000002961547223 */ /* 0x080fe2000000000f */
[----:B------:R-:W2:Y:S01]  /*19e00*/  LDS.128 R4, [R2.X4+UR4+0x6340] ;  /* 0x0063400402047984 */ /* 0x000ea20008004c00 */
[----:B------:R-:W-:Y:S01]  /*19e10*/  FFMA R85, R93, R41, R13 ;  /* 0x000000295d557223 */ /* 0x000fe2000000000d */
        /* <DEDUP_REMOVED lines=14> */
[----:B------:R-:W1:Y:S01]  /*19f00*/  LDS.128 R12, [R2.X4+UR4+0x6540] ;  /* 0x00654004020c7984 */ /* 0x000e620008004c00 */
[C---:B----4-:R-:W-:Y:S01]  /*19f10*/  FFMA R32, R24.reuse, R52, R32 ;  /* 0x0000003418207223 */ /* 0x050fe20000000020 */
[-C--:B------:R-:W-:Y:S01]  /*19f20*/  FFMA R119, R55, R11.reuse, R8 ;  /* 0x0000000b37777223 */ /* 0x080fe20000000008 */
[-C--:B------:R-:W-:Y:S01]  /*19f30*/  FFMA R129, R63, R11.reuse, R10 ;  /* 0x0000000b3f817223 */ /* 0x080fe2000000000a */
[C---:B------:R-:W-:Y:S01]  /*19f40*/  FFMA R10, R24.reuse, R64, R33 ;  /* 0x00000040180a7223 */ /* 0x040fe20000000021 */
[C---:B------:R-:W-:Y:S01]  /*19f50*/  FFMA R8, R24.reuse, R56, R35 ;  /* 0x0000003818087223 */ /* 0x040fe20000000023 */
[-C--:B------:R-:W-:Y:S01]  /*19f60*/  FFMA R118, R67, R11.reuse, R118 ;  /* 0x0000000b43767223 */ /* 0x080fe20000000076 */
        /* <DEDUP_REMOVED lines=9> */
[----:B------:R-:W3:Y:S01]  /*1a000*/  LDS.128 R8, [R2.X4+UR4+0x6740] ;  /* 0x0067400402087984 */ /* 0x000ee20008004c00 */
[-C--:B------:R-:W-:Y:S01]  /*1a010*/  FFMA R0, R78, R42.reuse, R0 ;  /* 0x0000002a4e007223 */ /* 0x080fe20000000000 */
[----:B------:R-:W-:Y:S01]  /*1a020*/  FFMA R85, R94, R42, R85 ;  /* 0x0000002a5e557223 */ /* 0x000fe20000000055 */
[-C--:B------:R-:W-:Y:S01]  /*1a030*/  FFMA R103, R67, R27.reuse, R24 ;  /* 0x0000001b43677223 */ /* 0x080fe20000000018 */
[----:B------:R-:W-:Y:S01]  /*1a040*/  FFMA R117, R59, R27, R20 ;  /* 0x0000001b3b757223 */ /* 0x000fe20000000014 */
[C---:B------:R-:W-:Y:S01]  /*1a050*/  FFMA R84, R99.reuse, R43, R84 ;  /* 0x0000002b63547223 */ /* 0x040fe20000000054 */
[----:B------:R-:W-:Y:S01]  /*1a060*/  FFMA R68, R99, R47, R68 ;  /* 0x0000002f63447223 */ /* 0x000fe20000000044 */
[----:B------:R-:W-:Y:S01]  /*1a070*/  FFMA R115, R55, R27, R22 ;  /* 0x0000001b37737223 */ /* 0x000fe20000000016 */
[C---:B--2---:R-:W-:Y:S01]  /*1a080*/  FFMA R28, R4.reuse, R64, R28 ;  /* 0x00000040041c7223 */ /* 0x044fe2000000001c */
[C---:B------:R-:W-:Y:S01]  /*1a090*/  FFMA R20, R4.reuse, R56, R31 ;  /* 0x0000003804147223 */ /* 0x040fe2000000001f */
[C---:B------:R-:W-:Y:S01]  /*1a0a0*/  FFMA R24, R4.reuse, R52, R29 ;  /* 0x0000003404187223 */ /* 0x040fe2000000001d */
[-C--:B------:R-:W-:Y:S01]  /*1a0b0*/  FFMA R16, R71, R43.reuse, R16 ;  /* 0x0000002b47107223 */ /* 0x080fe20000000010 */
[-C--:B------:R-:W-:Y:S01]  /*1a0c0*/  FFMA R0, R79, R43.reuse, R0 ;  /* 0x0000002b4f007223 */ /* 0x080fe20000000000 */
[----:B------:R-:W-:Y:S01]  /*1a0d0*/  FFMA R85, R95, R43, R85 ;  /* 0x0000002b5f557223 */ /* 0x000fe20000000055 */
[----:B------:R-:W-:Y:S01]  /*1a0e0*/  FFMA R22, R4, R60, R21 ;  /* 0x0000003c04167223 */ /* 0x000fe20000000015 */
[-C--:B------:R-:W-:Y:S01]  /*1a0f0*/  FFMA R99, R65, R5.reuse, R28 ;  /* 0x0000000541637223 */ /* 0x080fe2000000001c */
[-C--:B------:R-:W-:Y:S01]  /*1a100*/  FFMA R23, R57, R5.reuse, R20 ;  /* 0x0000000539177223 */ /* 0x080fe20000000014 */
[-C--:B------:R-:W-:Y:S01]  /*1a110*/  FFMA R21, R53, R5.reuse, R24 ;  /* 0x0000000535157223 */ /* 0x080fe20000000018 */
[----:B------:R-:W-:Y:S01]  /*1a120*/  LDS.128 R40, [R2.X4+UR4+0x150] ;  /* 0x0001500402287984 */ /* 0x000fe20008004c00 */
[----:B------:R-:W-:Y:S01]  /*1a130*/  FFMA R116, R62, R26, R25 ;  /* 0x0000001a3e747223 */ /* 0x000fe20000000019 */
[----:B------:R-:W-:Y:S01]  /*1a140*/  FFMA R101, R61, R5, R22 ;  /* 0x000000053d657223 */ /* 0x000fe20000000016 */
[-C--:B------:R-:W-:Y:S01]  /*1a150*/  FFMA R102, R58, R6.reuse, R23 ;  /* 0x000000063a667223 */ /* 0x080fe20000000017 */
[----:B------:R-:W2:Y:S01]  /*1a160*/  LDS.128 R28, [R80+0x550] ;  /* 0x00055000501c7984 */ /* 0x000ea20000000c00 */
[----:B------:R-:W-:Y:S01]  /*1a170*/  FFMA R116, R63, R27, R116 ;  /* 0x0000001b3f747223 */ /* 0x000fe20000000074 */
[----:B------:R-:W-:Y:S01]  /*1a180*/  FFMA R100, R54, R6, R21 ;  /* 0x0000000636647223 */ /* 0x000fe20000000015 */
[-C--:B------:R-:W-:Y:S01]  /*1a190*/  FFMA R78, R78, R46.reuse, R77 ;  /* 0x0000002e4e4e7223 */ /* 0x080fe2000000004d */
[----:B------:R-:W-:Y:S01]  /*1a1a0*/  LDS.128 R20, [R80+0x350] ;  /* 0x0003500050147984 */ /* 0x000fe20000000c00 */
[----:B------:R-:W-:Y:S01]  /*1a1b0*/  FFMA R46, R94, R46, R45 ;  /* 0x0000002e5e2e7223 */ /* 0x000fe2000000002d */
[-C--:B------:R-:W-:Y:S01]  /*1a1c0*/  FFMA R101, R62, R6.reuse, R101 ;  /* 0x000000063e657223 */ /* 0x080fe20000000065 */
[----:B------:R-:W-:Y:S01]  /*1a1d0*/  FFMA R99, R66, R6, R99 ;  /* 0x0000000642637223 */ /* 0x000fe20000000063 */
[----:B------:R-:W4:Y:S01]  /*1a1e0*/  LDS.128 R24, [R80+0x750] ;  /* 0x0007500050187984 */ /* 0x000f220000000c00 */
[-C--:B------:R-:W-:Y:S01]  /*1a1f0*/  FFMA R71, R71, R47.reuse, R70 ;  /* 0x0000002f47477223 */ /* 0x080fe20000000046 */
[-C--:B------:R-:W-:Y:S01]  /*1a200*/  FFMA R79, R79, R47.reuse, R78 ;  /* 0x0000002f4f4f7223 */ /* 0x080fe2000000004e */
[----:B------:R-:W-:Y:S01]  /*1a210*/  FFMA R47, R95, R47, R46 ;  /* 0x0000002f5f2f7223 */ /* 0x000fe2000000002e */
[----:B------:R-:W5:Y:S01]  /*1a220*/  LDS.128 R32, [R80+0x150] ;  /* 0x0001500050207984 */ /* 0x000f620000000c00 */
        /* <DEDUP_REMOVED lines=8> */
[----:B------:R-:W1:Y:S01]  /*1a2b0*/  LDS.128 R4, [R2.X4+UR4+0x350] ;  /* 0x0003500402047984 */ /* 0x000e620008004c00 */
        /* <DEDUP_REMOVED lines=15> */
[----:B------:R-:W3:Y:S01]  /*1a3b0*/  LDS.128 R12, [R2.X4+UR4+0x550] ;  /* 0x00055004020c7984 */ /* 0x000ee20008004c00 */
[----:B------:R-:W-:Y:S01]  /*1a3c0*/  FFMA R8, R8, R56, R47 ;  /* 0x0000003808087223 */ /* 0x000fe2000000002f */
[-C--:B------:R-:W-:Y:S01]  /*1a3d0*/  FFMA R79, R61, R9.reuse, R79 ;  /* 0x000000093d4f7223 */ /* 0x080fe2000000004f */
[-C--:B------:R-:W-:Y:S01]  /*1a3e0*/  FFMA R71, R65, R9.reuse, R71 ;  /* 0x0000000941477223 */ /* 0x080fe20000000047 */
[-C--:B------:R-:W-:Y:S01]  /*1a3f0*/  FFMA R53, R53, R9.reuse, R68 ;  /* 0x0000000935357223 */ /* 0x080fe20000000044 */
[----:B------:R-:W-:Y:S01]  /*1a400*/  FFMA R9, R57, R9, R8 ;  /* 0x0000000939097223 */ /* 0x000fe20000000008 */
[----:B--2---:R-:W-:Y:S01]  /*1a410*/  FFMA R8, R40, R28, R73 ;  /* 0x0000001c28087223 */ /* 0x004fe20000000049 */
        /* <DEDUP_REMOVED lines=8> */
[C---:B------:R-:W-:Y:S01]  /*1a4a0*/  FFMA R55, R41.reuse, R29, R8 ;  /* 0x0000001d29377223 */ /* 0x040fe20000000008 */
[C---:B----4-:R-:W-:Y:S01]  /*1a4b0*/  FFMA R72, R40.reuse, R24, R72 ;  /* 0x0000001828487223 */ /* 0x050fe20000000048 */
[C---:B------:R-:W-:Y:S01]  /*1a4c0*/  FFMA R74, R40.reuse, R20, R74 ;  /* 0x00000014284a7223 */ /* 0x040fe2000000004a */
[----:B------:R-:W2:Y:S01]  /*1a4d0*/  LDS.128 R8, [R2.X4+UR4+0x750] ;  /* 0x0007500402087984 */ /* 0x000ea20008004c00 */
[----:B-----5:R-:W-:Y:S01]  /*1a4e0*/  FFMA R40, R40, R32, R75 ;  /* 0x0000002028287223 */ /* 0x020fe2000000004b */
        /* <DEDUP_REMOVED lines=141> */
[----:B------:R-:W4:Y:S01]  /*1adc0*/  LDS.128 R64, [R2.X4+UR4+0x6150] ;  /* 0x0061500402407984 */ /* 0x000f220008004c00 */
[C---:B------:R-:W-:Y:S01]  /*1add0*/  FFMA R107, R19.reuse, R27, R10 ;  /* 0x0000001b136b7223 */ /* 0x040fe2000000000a */
[----:B------:R-:W-:Y:S01]  /*1ade0*/  FFMA R121, R19, R23, R8 ;  /* 0x0000001713797223 */ /* 0x000fe20000000008 */
        /* <DEDUP_REMOVED lines=18> */
[C---:B-1----:R-:W-:Y:S01]  /*1af10*/  FFMA R6, R12.reuse, R24, R81 ;  /* 0x000000180c067223 */ /* 0x042fe20000000051 */
        /* <DEDUP_REMOVED lines=8> */
[C---:B---3--:R-:W-:Y:S01]  /*1afa0*/  FFMA R130, R40.reuse, R32, R130 ;  /* 0x0000002028827223 */ /* 0x048fe20000000082 */
        /* <DEDUP_REMOVED lines=49> */
[----:B------:R-:W-:Y:S01]  /*1b2c0*/  LDS.128 R52, [R80+0x360] ;  /* 0x0003600050347984 */ /* 0x000fe20000000c00 */
[C---:B------:R-:W-:Y:S01]  /*1b2d0*/  FFMA R13, R9.reuse, R21, R12 ;  /* 0x00000015090d7223 */ /* 0x040fe2000000000c */
[----:B------:R-:W-:Y:S01]  /*1b2e0*/  FFMA R15, R9, R25, R8 ;  /* 0x00000019090f7223 */ /* 0x000fe20000000008 */
[C---:B------:R-:W-:Y:S01]  /*1b2f0*/  FFMA R12, R10.reuse, R34, R39 ;  /* 0x000000220a0c7223 */ /* 0x040fe20000000027 */
[----:B------:R-:W2:Y:S01]  /*1b300*/  LDS.128 R100, [R2.X4+UR4+0x160] ;  /* 0x0001600402647984 */ /* 0x000ea20008004c00 */
        /* <DEDUP_REMOVED lines=8> */
[----:B------:R-:W-:-:S03]  /*1b390*/  FFMA R11, R11, R35, R12 ;  /* 0x000000230b0b7223 */ /* 0x000fc6000000000c */
[----:B------:R-:W5:Y:S01]  /*1b3a0*/  LDS.128 R36, [R80+0x160] ;  /* 0x0001600050247984 */ /* 0x000f620000000c00 */
[C---:B-1----:R-:W-:Y:S01]  /*1b3b0*/  FFMA R47, R40.reuse, R24, R47 ;  /* 0x00000018282f7223 */ /* 0x042fe2000000002f */
        /* <DEDUP_REMOVED lines=15> */
[----:B------:R-:W-:Y:S01]  /*1b4b0*/  FFMA R12, R5, R33, R12 ;  /* 0x00000021050c7223 */ /* 0x000fe2000000000c */
[-C--:B------:R-:W-:Y:S01]  /*1b4c0*/  FFMA R0, R6, R22.reuse, R0 ;  /* 0x0000001606007223 */ /* 0x080fe20000000000 */
[C---:B------:R-:W-:Y:S01]  /*1b4d0*/  FFMA R29, R41.reuse, R29, R96 ;  /* 0x0000001d291d7223 */ /* 0x040fe20000000060 */
[----:B------:R-:W-:Y:S01]  /*1b4e0*/  FFMA R33, R41, R33, R98 ;  /* 0x0000002129217223 */ /* 0x000fe20000000062 */
[----:B------:R-:W-:Y:S01]  /*1b4f0*/  FFMA R22, R42, R22, R97 ;  /* 0x000000162a167223 */ /* 0x000fe20000000061 */
[C---:B------:R-:W-:Y:S01]  /*1b500*/  FFMA R4, R6.reuse, R26, R4 ;  /* 0x0000001a06047223 */ /* 0x040fe20000000004 */
[C---:B------:R-:W-:Y:S01]  /*1b510*/  FFMA R5, R6.reuse, R30, R13 ;  /* 0x0000001e06057223 */ /* 0x040fe2000000000d */
[----:B------:R-:W-:Y:S01]  /*1b520*/  FFMA R12, R6, R34, R12 ;  /* 0x00000022060c7223 */ /* 0x000fe2000000000c */
[C---:B------:R-:W-:Y:S01]  /*1b530*/  FFMA R30, R42.reuse, R30, R29 ;  /* 0x0000001e2a1e7223 */ /* 0x040fe2000000001d */
[----:B------:R-:W-:Y:S01]  /*1b540*/  FFMA R34, R42, R34, R33 ;  /* 0x000000222a227223 */ /* 0x000fe20000000021 */
[-C--:B------:R-:W-:Y:S01]  /*1b550*/  FFMA R6, R7, R23.reuse, R0 ;  /* 0x0000001707067223 */ /* 0x080fe20000000000 */
[C---:B--2---:R-:W-:Y:S01]  /*1b560*/  FFMA R70, R100.reuse, R52, R70 ;  /* 0x0000003464467223 */ /* 0x044fe20000000046 */
[----:B------:R-:W-:Y:S01]  /*1b570*/  FFMA R42, R43, R23, R22 ;  /* 0x000000172b2a7223 */ /* 0x000fe20000000016 */
[----:B------:R-:W-:Y:S01]  /*1b580*/  FFMA R4, R7, R27, R4 ;  /* 0x0000001b07047223 */ /* 0x000fe20000000004 */
[----:B------:R-:W2:Y:S01]  /*1b590*/  LDS.128 R20, [R2.X4+UR4+0x760] ;  /* 0x0007600402147984 */ /* 0x000ea20008004c00 */
[C---:B----4-:R-:W-:Y:S01]  /*1b5a0*/  FFMA R68, R100.reuse, R60, R68 ;  /* 0x0000003c64447223 */ /* 0x050fe20000000044 */
[----:B------:R-:W-:Y:S01]  /*1b5b0*/  FFMA R25, R101, R53, R70 ;  /* 0x0000003565197223 */ /* 0x000fe20000000046 */
[C---:B------:R-:W-:Y:S01]  /*1b5c0*/  FFMA R5, R7.reuse, R31, R5 ;  /* 0x0000001f07057223 */ /* 0x040fe20000000005 */
[----:B------:R-:W-:Y:S01]  /*1b5d0*/  FFMA R7, R7, R35, R12 ;  /* 0x0000002307077223 */ /* 0x000fe2000000000c */
[----:B-----5:R-:W-:Y:S01]  /*1b5e0*/  FFMA R92, R100, R56, R92 ;  /* 0x00000038645c7223 */ /* 0x020fe2000000005c */
[----:B------:R-:W-:Y:S01]  /*1b5f0*/  FFMA R13, R101, R61, R68 ;  /* 0x0000003d650d7223 */ /* 0x000fe20000000044 */
[----:B------:R-:W-:Y:S01]  /*1b600*/  FFMA R12, R102, R54, R25 ;  /* 0x00000036660c7223 */ /* 0x000fe20000000019 */
[----:B------:R-:W-:Y:S01]  /*1b610*/  FFMA R40, R43, R27, R40 ;  /* 0x0000001b2b287223 */ /* 0x000fe20000000028 */
[----:B------:R-:W-:Y:S01]  /*1b620*/  FFMA R94, R100, R36, R94 ;  /* 0x00000024645e7223 */ /* 0x000fe2000000005e */
[C---:B------:R-:W-:Y:S01]  /*1b630*/  FFMA R15, R101.reuse, R57, R92 ;  /* 0x00000039650f7223 */ /* 0x040fe2000000005c */
[C---:B------:R-:W-:Y:S01]  /*1b640*/  FFMA R98, R102.reuse, R62, R13 ;  /* 0x0000003e66627223 */ /* 0x040fe2000000000d */
[----:B------:R-:W4:Y:S01]  /*1b650*/  LDS.128 R116, [R2.X4+UR4+0x2560] ;  /* 0x0025600402747984 */ /* 0x000f220008004c00 */
[----:B------:R-:W-:Y:S01]  /*1b660*/  FFMA R101, R101, R37, R94 ;  /* 0x0000002565657223 */ /* 0x000fe2000000005e */
[----:B------:R-:W-:Y:S01]  /*1b670*/  FFMA R14, R102, R58, R15 ;  /* 0x0000003a660e7223 */ /* 0x000fe2000000000f */
[C---:B------:R-:W-:Y:S01]  /*1b680*/  FFMA R98, R103.reuse, R63, R98 ;  /* 0x0000003f67627223 */ /* 0x040fe20000000062 */
[----:B-1----:R-:W-:Y:S01]  /*1b690*/  FFMA R88, R48, R60, R88 ;  /* 0x0000003c30587223 */ /* 0x002fe20000000058 */
        /* <DEDUP_REMOVED lines=8> */
[----:B------:R-:W1:Y:S01]  /*1b720*/  LDS.128 R12, [R2.X4+UR4+0x2160] ;  /* 0x00216004020c7984 */ /* 0x000e620008004c00 */
[C---:B------:R-:W-:Y:S01]  /*1b730*/  FFMA R29, R49.reuse, R53, R0 ;  /* 0x00000035311d7223 */ /* 0x040fe20000000000 */
[----:B------:R-:W-:Y:S01]  /*1b740*/  FFMA R24, R50, R58, R27 ;  /* 0x0000003a32187223 */ /* 0x000fe2000000001b */
[----:B---3--:R-:W-:Y:S01]  /*1b750*/  FFMA R26, R44, R60, R71 ;  /* 0x0000003c2c1a7223 */ /* 0x008fe20000000047 */
[----:B------:R-:W-:Y:S01]  /*1b760*/  FFMA R25, R49, R61, R88 ;  /* 0x0000003d31197223 */ /* 0x000fe20000000058 */
[----:B------:R-:W-:Y:S01]  /*1b770*/  FFMA R96, R50, R54, R29 ;  /* 0x0000003632607223 */ /* 0x000fe2000000001d */
[----:B------:R-:W-:Y:S01]  /*1b780*/  FFMA R95, R51, R59, R24 ;  /* 0x0000003b335f7223 */ /* 0x000fe20000000018 */
[C---:B------:R-:W-:Y:S01]  /*1b790*/  FFMA R24, R44.reuse, R52, R69 ;  /* 0x000000342c187223 */ /* 0x040fe20000000045 */
[----:B------:R-:W-:Y:S01]  /*1b7a0*/  FFMA R90, R44, R56, R90 ;  /* 0x000000382c5a7223 */ /* 0x000fe2000000005a */
[----:B------:R-:W3:Y:S01]  /*1b7b0*/  LDS.128 R68, [R2.X4+UR4+0x2360] ;  /* 0x0023600402447984 */ /* 0x000ee20008004c00 */
[----:B------:R-:W-:Y:S01]  /*1b7c0*/  FFMA R0, R50, R62, R25 ;  /* 0x0000003e32007223 */ /* 0x000fe20000000019 */
[C---:B------:R-:W-:Y:S01]  /*1b7d0*/  FFMA R29, R45.reuse, R53, R24 ;  /* 0x000000352d1d7223 */ /* 0x040fe20000000018 */
[C---:B------:R-:W-:Y:S01]  /*1b7e0*/  FFMA R25, R45.reuse, R61, R26 ;  /* 0x0000003d2d197223 */ /* 0x040fe2000000001a */
[----:B------:R-:W-:Y:S01]  /*1b7f0*/  FFMA R27, R45, R57, R90 ;  /* 0x000000392d1b7223 */ /* 0x000fe2000000005a */
[----:B------:R-:W-:Y:S01]  /*1b800*/  FFMA R112, R44, R36, R112 ;  /* 0x000000242c707223 */ /* 0x000fe20000000070 */
[----:B------:R-:W-:Y:S01]  /*1b810*/  FFMA R24, R46, R54, R29 ;  /* 0x000000362e187223 */ /* 0x000fe2000000001d */
[C---:B--2---:R-:W-:Y:S01]  /*1b820*/  FFMA R110, R20.reuse, R60, R110 ;  /* 0x0000003c146e7223 */ /* 0x044fe2000000006e */
        /* <DEDUP_REMOVED lines=21> */
[----:B------:R-:W-:Y:S01]  /*1b980*/  FFMA R96, R51, R55, R96 ;  /* 0x0000003733607223 */ /* 0x000fe20000000060 */
[-C--:B----4-:R-:W-:Y:S01]  /*1b990*/  FFMA R74, R116, R60.reuse, R74 ;  /* 0x0000003c744a7223 */ /* 0x090fe2000000004a */
        /* <DEDUP_REMOVED lines=56> */
[----:B------:R-:W4:Y:S01]  /*1bd20*/  LDS.128 R44, [R2.X4+UR4+0x4560] ;  /* 0x00456004022c7984 */ /* 0x000f220008004c00 */
        /* <DEDUP_REMOVED lines=15> */
[----:B------:R-:W-:Y:S01]  /*1be20*/  FFMA R113, R115, R55, R12 ;  /* 0x0000003773717223 */ /* 0x000fe2000000000c */
[----:B------:R-:W1:Y:S01]  /*1be30*/  LDS.128 R32, [R2.X4+UR4+0x4760] ;  /* 0x0047600402207984 */ /* 0x000e620008004c00 */
        /* <DEDUP_REMOVED lines=32> */
[C---:B----4-:R-:W-:Y:S01]  /*1c040*/  FFMA R76, R44.reuse, R52, R76 ;  /* 0x000000342c4c7223 */ /* 0x050fe2000000004c */
        /* <DEDUP_REMOVED lines=31> */
[C---:B--2---:R-:W-:Y:S01]  /*1c240*/  FFMA R64, R24.reuse, R60, R64 ;  /* 0x0000003c18407223 */ /* 0x044fe20000000040 */
        /* <DEDUP_REMOVED lines=33> */
[----:B------:R-:W3:Y:S01]  /*1c460*/  LDS.128 R8, [R2.X4+UR4+0x170] ;  /* 0x0001700402087984 */ /* 0x000ee20008004c00 */
[C---:B------:R-:W-:Y:S01]  /*1c470*/  FFMA R13, R15.reuse, R59, R13 ;  /* 0x0000003b0f0d7223 */ /* 0x040fe2000000000d */
[C---:B------:R-:W-:Y:S01]  /*1c480*/  FFMA R14, R15.reuse, R55, R105 ;  /* 0x000000370f0e7223 */ /* 0x040fe20000000069 */
        /* <DEDUP_REMOVED lines=28> */
[-C--:B------:R-:W-:Y:S01]  /*1c650*/  FFMA R105, R18, R38.reuse, R105 ;  /* 0x0000002612697223 */ /* 0x080fe20000000069 */
[----:B------:R-:W-:Y:S01]  /*1c660*/  FFMA R22, R22, R38, R21 ;  /* 0x0000002616167223 */ /* 0x000fe20000000015 */
[-C--:B------:R-:W-:Y:S01]  /*1c670*/  FFMA R18, R19, R55.reuse, R104 ;  /* 0x0000003713127223 */ /* 0x080fe20000000068 */
[----:B------:R-:W-:Y:S01]  /*1c680*/  FFMA R38, R23, R55, R54 ;  /* 0x0000003717267223 */ /* 0x000fe20000000036 */
[----:B------:R-:W-:Y:S01]  /*1c690*/  FFMA R112, R115, R59, R112 ;  /* 0x0000003b73707223 */ /* 0x000fe20000000070 */
[C---:B------:R-:W-:Y:S01]  /*1c6a0*/  FFMA R16, R19.reuse, R63, R16 ;  /* 0x0000003f13107223 */ /* 0x040fe20000000010 */
[----:B------:R-:W-:Y:S01]  /*1c6b0*/  FFMA R17, R19, R59, R17 ;  /* 0x0000003b13117223 */ /* 0x000fe20000000011 */
[-C--:B------:R-:W-:Y:S01]  /*1c6c0*/  FFMA R115, R115, R39.reuse, R114 ;  /* 0x0000002773737223 */ /* 0x080fe20000000072 */
[----:B------:R-:W-:Y:S01]  /*1c6d0*/  FFMA R19, R19, R39, R105 ;  /* 0x0000002713137223 */ /* 0x000fe20000000069 */
[C---:B---3--:R-:W-:Y:S01]  /*1c6e0*/  FFMA R102, R8.reuse, R64, R102 ;  /* 0x0000004008667223 */ /* 0x048fe20000000066 */
[C---:B------:R-:W-:Y:S01]  /*1c6f0*/  FFMA R36, R23.reuse, R63, R36 ;  /* 0x0000003f17247223 */ /* 0x040fe20000000024 */
[C---:B------:R-:W-:Y:S01]  /*1c700*/  FFMA R37, R23.reuse, R59, R58 ;  /* 0x0000003b17257223 */ /* 0x040fe2000000003a */
[----:B------:R-:W-:Y:S01]  /*1c710*/  FFMA R39, R23, R39, R22 ;  /* 0x0000002717277223 */ /* 0x000fe20000000016 */
[C---:B----4-:R-:W-:Y:S01]  /*1c720*/  FFMA R98, R8.reuse, R84, R98 ;  /* 0x0000005408627223 */ /* 0x050fe20000000062 */
[C---:B------:R-:W-:Y:S01]  /*1c730*/  FFMA R57, R9.reuse, R65, R102 ;  /* 0x0000004109397223 */ /* 0x040fe20000000066 */
[----:B------:R-:W-:Y:S01]  /*1c740*/  LDS.128 R104, [R2.X4+UR4+0x2570] ;  /* 0x0025700402687984 */ /* 0x000fe20008004c00 */
[----:B-1----:R-:W-:Y:S01]  /*1c750*/  FFMA R20, R8, R76, R99 ;  /* 0x0000004c08147223 */ /* 0x002fe20000000063 */
[----:B------:R-:W-:-:S02]  /*1c760*/  FFMA R53, R9, R85, R98 ;  /* 0x0000005509357223 */ /* 0x000fc40000000062 */
[----:B------:R-:W-:Y:S01]  /*1c770*/  LDS.128 R60, [R2.X4+UR4+0x2770] ;  /* 0x00277004023c7984 */ /* 0x000fe20008004c00 */
[----:B-----5:R-:W-:Y:S01]  /*1c780*/  FFMA R8, R8, R28, R103 ;  /* 0x0000001c08087223 */ /* 0x020fe20000000067 */
[C---:B------:R-:W-:Y:S01]  /*1c790*/  FFMA R55, R9.reuse, R77, R20 ;  /* 0x0000004d09377223 */ /* 0x040fe20000000014 */
[C---:B------:R-:W-:Y:S01]  /*1c7a0*/  FFMA R98, R10.reuse, R86, R53 ;  /* 0x000000560a627223 */ /* 0x040fe20000000035 */
[----:B------:R-:W1:Y:S01]  /*1c7b0*/  LDS.128 R20, [R2.X4+UR4+0x770] ;  /* 0x0007700402147984 */ /* 0x000e620008004c00 */
        /* <DEDUP_REMOVED lines=60> */
[----:B------:R-:W-:Y:S01]  /*1cb80*/  LDS.128 R56, [R2.X4+UR4+0x4370] ;  /* 0x0043700402387984 */ /* 0x000fe20008004c00 */
        /* <DEDUP_REMOVED lines=18> */
[----:B------:R-:W-:Y:S01]  /*1ccb0*/  FFMA R102, R10, R78, R23 ;  /* 0x0000004e0a667223 */ /* 0x000fe20000000017 */
[----:B------:R-:W1:Y:S01]  /*1ccc0*/  LDS.128 R68, [R2.X4+UR4+0x4170] ;  /* 0x0041700402447984 */ /* 0x000e620008004c00 */
        /* <DEDUP_REMOVED lines=109> */
[C---:B---3--:R-:W-:Y:S01]  /*1d3a0*/  FFMA R24, R40.reuse, R84, R24 ;  /* 0x0000005428187223 */ /* 0x048fe20000000018 */
        /* <DEDUP_REMOVED lines=31> */
[----:B------:R-:W-:Y:S01]  /*1d5a0*/  FFMA R20, R22, R86, R13 ;  /* 0x0000005616147223 */ /* 0x000fe2000000000d */
[----:B------:R-:W2:Y:S01]  /*1d5b0*/  LDS.128 R44, [R80+0x580] ;  /* 0x00058000502c7984 */ /* 0x000ea20000000c00 */
[C---:B------:R-:W-:Y:S01]  /*1d5c0*/  FFMA R21, R23.reuse, R79, R21 ;  /* 0x0000004f17157223 */ /* 0x040fe20000000015 */
[C---:B------:R-:W-:Y:S01]  /*1d5d0*/  FFMA R22, R23.reuse, R67, R112 ;  /* 0x0000004317167223 */ /* 0x040fe20000000070 */
[C---:B------:R-:W-:Y:S01]  /*1d5e0*/  FFMA R20, R23.reuse, R87, R20 ;  /* 0x0000005717147223 */ /* 0x040fe20000000014 */
[----:B------:R-:W4:Y:S01]  /*1d5f0*/  LDS.128 R32, [R80+0x380] ;  /* 0x0003800050207984 */ /* 0x000f220000000c00 */
[C---:B-1----:R-:W-:Y:S01]  /*1d600*/  FFMA R16, R8.reuse, R84, R16 ;  /* 0x0000005408107223 */ /* 0x042fe20000000010 */
[C---:B------:R-:W-:Y:S01]  /*1d610*/  FFMA R17, R8.reuse, R76, R17 ;  /* 0x0000004c08117223 */ /* 0x040fe20000000011 */
[C---:B------:R-:W-:Y:S01]  /*1d620*/  FFMA R18, R8.reuse, R64, R18 ;  /* 0x0000004008127223 */ /* 0x040fe20000000012 */
[----:B------:R-:W1:Y:S01]  /*1d630*/  LDS.128 R72, [R80+0x780] ;  /* 0x0007800050487984 */ /* 0x000e620000000c00 */
[----:B------:R-:W-:Y:S01]  /*1d640*/  FFMA R19, R8, R28, R19 ;  /* 0x0000001c08137223 */ /* 0x000fe20000000013 */
[----:B------:R-:W-:Y:S01]  /*1d650*/  FFMA R23, R23, R31, R111 ;  /* 0x0000001f17177223 */ /* 0x000fe2000000006f */
[C---:B------:R-:W-:Y:S01]  /*1d660*/  FFMA R8, R9.reuse, R85, R16 ;  /* 0x0000005509087223 */ /* 0x040fe20000000010 */
[----:B------:R-:W5:Y:S01]  /*1d670*/  LDS.128 R12, [R80+0x180] ;  /* 0x00018000500c7984 */ /* 0x000f620000000c00 */
[C---:B------:R-:W-:Y:S01]  /*1d680*/  FFMA R113, R9.reuse, R77, R17 ;  /* 0x0000004d09717223 */ /* 0x040fe20000000011 */
[C---:B------:R-:W-:Y:S01]  /*1d690*/  FFMA R111, R9.reuse, R65, R18 ;  /* 0x00000041096f7223 */ /* 0x040fe20000000012 */
[----:B------:R-:W-:Y:S01]  /*1d6a0*/  FFMA R112, R9, R29, R19 ;  /* 0x0000001d09707223 */ /* 0x000fe20000000013 */
[C---:B------:R-:W-:Y:S01]  /*1d6b0*/  FFMA R8, R10.reuse, R86, R8 ;  /* 0x000000560a087223 */ /* 0x040fe20000000008 */
[----:B------:R-:W5:Y:S01]  /*1d6c0*/  LDS.128 R16, [R2.X4+UR4+0x380] ;  /* 0x0003800402107984 */ /* 0x000f620008004c00 */
        /* <DEDUP_REMOVED lines=19> */
[-C--:B------:R-:W-:Y:S01]  /*1d800*/  FFMA R11, R11, R31.reuse, R112 ;  /* 0x0000001f0b0b7223 */ /* 0x080fe20000000070 */
[C---:B------:R-:W-:Y:S01]  /*1d810*/  FFMA R31, R7.reuse, R31, R6 ;  /* 0x0000001f071f7223 */ /* 0x040fe20000000006 */
[C---:B------:R-:W-:Y:S01]  /*1d820*/  FFMA R30, R7.reuse, R67, R66 ;  /* 0x00000043071e7223 */ /* 0x040fe20000000042 */
[C---:B--2---:R-:W-:Y:S01]  /*1d830*/  FFMA R6, R24.reuse, R44, R99 ;  /* 0x0000002c18067223 */ /* 0x044fe20000000063 */
[C---:B------:R-:W-:Y:S01]  /*1d840*/  FFMA R28, R7.reuse, R87, R28 ;  /* 0x00000057071c7223 */ /* 0x040fe2000000001c */
[----:B------:R-:W-:Y:S01]  /*1d850*/  FFMA R29, R7, R79, R78 ;  /* 0x0000004f071d7223 */ /* 0x000fe2000000004e */
[----:B------:R-:W-:Y:S01]  /*1d860*/  LDS.128 R160, [R80+0x1d0] ;  /* 0x0001d00050a07984 */ /* 0x000fe20000000c00 */
[----:B----4-:R-:W-:Y:S01]  /*1d870*/  FFMA R4, R24, R32, R109 ;  /* 0x0000002018047223 */ /* 0x010fe2000000006d */
[----:B------:R-:W-:-:S02]  /*1d880*/  FFMA R67, R25, R45, R6 ;  /* 0x0000002d19437223 */ /* 0x000fc40000000006 */
[----:B------:R-:W-:Y:S01]  /*1d890*/  LDS.128 R164, [R80+0x3d0] ;  /* 0x0003d00050a47984 */ /* 0x000fe20000000c00 */
[C---:B-1----:R-:W-:Y:S01]  /*1d8a0*/  FFMA R98, R24.reuse, R72, R98 ;  /* 0x0000004818627223 */ /* 0x042fe20000000062 */
[C---:B------:R-:W-:Y:S02]  /*1d8b0*/  FFMA R77, R25.reuse, R33, R4 ;  /* 0x00000021194d7223 */ /* 0x040fe40000000004 */
[----:B------:R-:W1:Y:S01]  /*1d8c0*/  LDS.128 R4, [R2.X4+UR4+0x780] ;  /* 0x0007800402047984 */ /* 0x000e620008004c00 */
[----:B-----5:R-:W-:Y:S01]  /*1d8d0*/  FFMA R110, R24, R12, R110 ;  /* 0x0000000c186e7223 */ /* 0x020fe2000000006e */
[C---:B------:R-:W-:Y:S01]  /*1d8e0*/  FFMA R24, R26.reuse, R46, R67 ;  /* 0x0000002e1a187223 */ /* 0x040fe20000000043 */
[C---:B------:R-:W-:Y:S01]  /*1d8f0*/  FFMA R65, R25.reuse, R73, R98 ;  /* 0x0000004919417223 */ /* 0x040fe20000000062 */
[C---:B------:R-:W-:Y:S01]  /*1d900*/  FFMA R112, R26.reuse, R34, R77 ;  /* 0x000000221a707223 */ /* 0x040fe2000000004d */
        /* <DEDUP_REMOVED lines=35> */
[----:B-1----:R-:W-:Y:S01]  /*1db40*/  FFMA R90, R4, R32, R90 ;  /* 0x00000020045a7223 */ /* 0x002fe2000000005a */
        /* <DEDUP_REMOVED lines=30> */
[----:B------:R-:W-:Y:S01]  /*1dd30*/  FFMA R36, R26, R74, R37 ;  /* 0x0000004a1a247223 */ /* 0x000fe20000000025 */
[C---:B------:R-:W-:Y:S01]  /*1dd40*/  FFMA R39, R25.reuse, R45, R102 ;  /* 0x0000002d19277223 */ /* 0x040fe20000000066 */
[----:B------:R-:W-:Y:S01]  /*1dd50*/  FFMA R25, R25, R13, R114 ;  /* 0x0000000d19197223 */ /* 0x000fe20000000072 */
[----:B------:R-:W-:Y:S01]  /*1dd60*/  FFMA R85, R27, R35, R24 ;  /* 0x000000231b557223 */ /* 0x000fe20000000018 */
[C---:B---3--:R-:W-:Y:S01]  /*1dd70*/  FFMA R100, R16.reuse, R32, R100 ;  /* 0x0000002010647223 */ /* 0x048fe20000000064 */
[C---:B------:R-:W-:Y:S01]  /*1dd80*/  FFMA R24, R16.reuse, R72, R81 ;  /* 0x0000004810187223 */ /* 0x040fe20000000051 */
[C---:B------:R-:W-:Y:S01]  /*1dd90*/  FFMA R82, R16.reuse, R44, R82 ;  /* 0x0000002c10527223 */ /* 0x040fe20000000052 */
[----:B------:R-:W-:Y:S01]  /*1dda0*/  FFMA R16, R16, R12, R101 ;  /* 0x0000000c10107223 */ /* 0x000fe20000000065 */
[----:B------:R-:W-:Y:S01]  /*1ddb0*/  FFMA R37, R17, R33, R100 ;  /* 0x0000002111257223 */ /* 0x000fe20000000064 */
[C---:B------:R-:W-:Y:S01]  /*1ddc0*/  FFMA R84, R26.reuse, R46, R39 ;  /* 0x0000002e1a547223 */ /* 0x040fe20000000027 */
[----:B------:R-:W3:Y:S01]  /*1ddd0*/  LDS.128 R100, [R2.X4+UR4+0x4180] ;  /* 0x0041800402647984 */ /* 0x000ee20008004c00 */
        /* <DEDUP_REMOVED lines=12> */
[----:B------:R-:W4:Y:S01]  /*1dea0*/  LDS.128 R64, [R2.X4+UR4+0x4380] ;  /* 0x0043800402407984 */ /* 0x000f220008004c00 */
        /* <DEDUP_REMOVED lines=40> */
[----:B------:R-:W2:Y:S01]  /*1e130*/  LDS.128 R68, [R2.X4+UR4+0x4780] ;  /* 0x0047800402447984 */ /* 0x000ea20008004c00 */
        /* <DEDUP_REMOVED lines=94> */
[----:B------:R-:W1:Y:S01]  /*1e720*/  LDS.128 R20, [R2.X4+UR4+0x190] ;  /* 0x0001900402147984 */ /* 0x000e620008004c00 */
[C---:B------:R-:W-:Y:S01]  /*1e730*/  FFMA R25, R27.reuse, R47, R25 ;  /* 0x0000002f1b197223 */ /* 0x040fe20000000019 */
[C---:B--2---:R-:W-:Y:S01]  /*1e740*/  FFMA R8, R16.reuse, R72, R8 ;  /* 0x0000004810087223 */ /* 0x044fe20000000008 */
[C---:B------:R-:W-:Y:S01]  /*1e750*/  FFMA R9, R16.reuse, R44, R9 ;  /* 0x0000002c10097223 */ /* 0x040fe20000000009 */
[----:B------:R-:W2:Y:S01]  /*1e760*/  LDS.128 R40, [R80+0x390] ;  /* 0x0003900050287984 */ /* 0x000ea20000000c00 */
[C---:B------:R-:W-:Y:S01]  /*1e770*/  FFMA R10, R16.reuse, R32, R10 ;  /* 0x00000020100a7223 */ /* 0x040fe2000000000a */
[----:B------:R-:W-:Y:S01]  /*1e780*/  FFMA R11, R16, R12, R11 ;  /* 0x0000000c100b7223 */ /* 0x000fe2000000000b */
        /* <DEDUP_REMOVED lines=28> */
[-C--:B------:R-:W-:Y:S01]  /*1e950*/  FFMA R18, R19, R35.reuse, R100 ;  /* 0x0000002313127223 */ /* 0x080fe20000000064 */
[----:B------:R-:W-:Y:S01]  /*1e960*/  FFMA R14, R7, R35, R34 ;  /* 0x00000023070e7223 */ /* 0x000fe20000000022 */
[----:B------:R-:W-:Y:S01]  /*1e970*/  FFMA R19, R19, R15, R101 ;  /* 0x0000000f13137223 */ /* 0x000fe20000000065 */
[C---:B------:R-:W-:Y:S01]  /*1e980*/  FFMA R12, R7.reuse, R75, R12 ;  /* 0x0000004b070c7223 */ /* 0x040fe2000000000c */
[C---:B------:R-:W-:Y:S01]  /*1e990*/  FFMA R13, R7.reuse, R47, R46 ;  /* 0x0000002f070d7223 */ /* 0x040fe2000000002e */
[C---:B-1----:R-:W-:Y:S01]  /*1e9a0*/  FFMA R4, R20.reuse, R48, R99 ;  /* 0x0000003014047223 */ /* 0x042fe20000000063 */
[----:B------:R-:W-:Y:S01]  /*1e9b0*/  FFMA R15, R7, R15, R6 ;  /* 0x0000000f070f7223 */ /* 0x000fe20000000006 */
[----:B------:R-:W-:Y:S01]  /*1e9c0*/  LDS.128 R72, [R2.X4+UR4+0x2590] ;  /* 0x0025900402487984 */ /* 0x000fe20008004c00 */
[----:B--2---:R-:W-:Y:S01]  /*1e9d0*/  FFMA R112, R20, R40, R112 ;  /* 0x0000002814707223 */ /* 0x004fe20000000070 */
[----:B------:R-:W-:-:S02]  /*1e9e0*/  FFMA R35, R21, R49, R4 ;  /* 0x0000003115237223 */ /* 0x000fc40000000004 */
[----:B------:R-:W-:Y:S01]  /*1e9f0*/  LDS.128 R116, [R2.X4+UR4+0x23f0] ;  /* 0x0023f00402747984 */ /* 0x000fe20008004c00 */
[C---:B----4-:R-:W-:Y:S01]  /*1ea00*/  FFMA R98, R20.reuse, R52, R98 ;  /* 0x0000003414627223 */ /* 0x050fe20000000062 */
[C---:B------:R-:W-:Y:S02]  /*1ea10*/  FFMA R45, R21.reuse, R41, R112 ;  /* 0x00000029152d7223 */ /* 0x040fe40000000070 */
[----:B------:R-:W1:Y:S01]  /*1ea20*/  LDS.128 R4, [R2.X4+UR4+0x790] ;  /* 0x0007900402047984 */ /* 0x000e620008004c00 */
[----:B-----5:R-:W-:Y:S01]  /*1ea30*/  FFMA R20, R20, R104, R113 ;  /* 0x0000006814147223 */ /* 0x020fe20000000071 */
[C---:B------:R-:W-:Y:S01]  /*1ea40*/  FFMA R33, R21.reuse, R53, R98 ;  /* 0x0000003515217223 */ /* 0x040fe20000000062 */
[C---:B------:R-:W-:Y:S01]  /*1ea50*/  FFMA R100, R22.reuse, R42, R45 ;  /* 0x0000002a16647223 */ /* 0x040fe2000000002d */
[----:B------:R-:W-:Y:S01]  /*1ea60*/  LDS.128 R112, [R80+0x1a0] ;  /* 0x0001a00050707984 */ /* 0x000fe20000000c00 */
        /* <DEDUP_REMOVED lines=36> */
[----:B------:R-:W-:Y:S01]  /*1ecb0*/  FFMA R93, R31, R43, R28 ;  /* 0x0000002b1f5d7223 */ /* 0x000fe2000000001c */
[----:B-1----:R-:W-:Y:S01]  /*1ecc0*/  FFMA R28, R4, R40, R89 ;  /* 0x00000028041c7223 */ /* 0x002fe20000000059 */
[C---:B------:R-:W-:Y:S01]  /*1ecd0*/  FFMA R92, R30.reuse, R50, R35 ;  /* 0x000000321e5c7223 */ /* 0x040fe20000000023 */
        /* <DEDUP_REMOVED lines=33> */
[----:B---3--:R-:W-:Y:S01]  /*1eef0*/  FFMA R20, R8, R40, R81 ;  /* 0x0000002808147223 */ /* 0x008fe20000000051 */
[----:B------:R-:W2:Y:S01]  /*1ef00*/  LDS.128 R28, [R2.X4+UR4+0x4190] ;  /* 0x00419004021c7984 */ /* 0x000ea20008004c00 */
        /* <DEDUP_REMOVED lines=134> */
[----:B------:R-:W-:Y:S01]  /*1f770*/  LDS.128 R56, [R80+0x5a0] ;  /* 0x0005a00050387984 */ /* 0x000fe20000000c00 */
        /* <DEDUP_REMOVED lines=18> */
[----:B------:R-:W4:Y:S01]  /*1f8a0*/  LDS.128 R24, [R80+0x3a0] ;  /* 0x0003a00050187984 */ /* 0x000f220000000c00 */
[C---:B------:R-:W-:Y:S01]  /*1f8b0*/  FFMA R62, R63.reuse, R43, R77 ;  /* 0x0000002b3f3e7223 */ /* 0x040fe2000000004d */
[C---:B--2---:R-:W-:Y:S01]  /*1f8c0*/  FFMA R16, R108.reuse, R52, R16 ;  /* 0x000000346c107223 */ /* 0x044fe20000000010 */
[C---:B------:R-:W-:Y:S01]  /*1f8d0*/  FFMA R17, R108.reuse, R48, R17 ;  /* 0x000000306c117223 */ /* 0x040fe20000000011 */
[----:B------:R-:W2:Y:S01]  /*1f8e0*/  LDS.128 R68, [R80+0x7a0] ;  /* 0x0007a00050447984 */ /* 0x000ea20000000c00 */
        /* <DEDUP_REMOVED lines=31> */
[C---:B-1----:R-:W-:Y:S01]  /*1fae0*/  FFMA R8, R4.reuse, R56, R99 ;  /* 0x0000003804087223 */ /* 0x042fe20000000063 */
[C---:B------:R-:W-:Y:S01]  /*1faf0*/  FFMA R77, R11.reuse, R51, R50 ;  /* 0x000000330b4d7223 */ /* 0x040fe20000000032 */
[----:B------:R-:W-:Y:S01]  /*1fb00*/  FFMA R107, R11, R107, R10 ;  /* 0x0000006b0b6b7223 */ /* 0x000fe2000000000a */
[----:B------:R-:W-:Y:S01]  /*1fb10*/  LDS.128 R120, [R2.X4+UR4+0x25f0] ;  /* 0x0025f00402787984 */ /* 0x000fe20008004c00 */
[----:B----4-:R-:W-:Y:S01]  /*1fb20*/  FFMA R100, R4, R24, R100 ;  /* 0x0000001804647223 */ /* 0x010fe20000000064 */
[----:B------:R-:W-:-:S02]  /*1fb30*/  FFMA R43, R5, R57, R8 ;  /* 0x00000039052b7223 */ /* 0x000fc40000000008 */
[----:B------:R-:W1:Y:S01]  /*1fb40*/  LDS.128 R8, [R2.X4+UR4+0x7a0] ;  /* 0x0007a00402087984 */ /* 0x000e620008004c00 */
[C---:B--2---:R-:W-:Y:S01]  /*1fb50*/  FFMA R98, R4.reuse, R68, R98 ;  /* 0x0000004404627223 */ /* 0x044fe20000000062 */
[----:B------:R-:W-:Y:S01]  /*1fb60*/  FFMA R4, R4, R112, R101 ;  /* 0x0000007004047223 */ /* 0x000fe20000000065 */
[C---:B------:R-:W-:Y:S01]  /*1fb70*/  FFMA R49, R5.reuse, R25, R100 ;  /* 0x0000001905317223 */ /* 0x040fe20000000064 */
[----:B------:R-:W-:Y:S01]  /*1fb80*/  LDS.128 R124, [R2.X4+UR4+0x27f0] ;  /* 0x0027f004027c7984 */ /* 0x000fe20008004c00 */
[C---:B------:R-:W-:Y:S01]  /*1fb90*/  FFMA R41, R5.reuse, R69, R98 ;  /* 0x0000004505297223 */ /* 0x040fe20000000062 */
[----:B------:R-:W-:Y:S01]  /*1fba0*/  FFMA R5, R5, R113, R4 ;  /* 0x0000007105057223 */ /* 0x000fe20000000004 */
[C---:B------:R-:W-:Y:S01]  /*1fbb0*/  FFMA R4, R6.reuse, R58, R43 ;  /* 0x0000003a06047223 */ /* 0x040fe2000000002b */
[C---:B------:R-:W-:Y:S01]  /*1fbc0*/  FFMA R104, R6.reuse, R26, R49 ;  /* 0x0000001a06687223 */ /* 0x040fe20000000031 */
[----:B------:R-:W-:Y:S01]  /*1fbd0*/  FFMA R102, R6, R70, R41 ;  /* 0x0000004606667223 */ /* 0x000fe20000000029 */
[C---:B-----5:R-:W-:Y:S01]  /*1fbe0*/  FFMA R96, R16.reuse, R24, R96 ;  /* 0x0000001810607223 */ /* 0x060fe20000000060 */
[----:B------:R-:W-:Y:S01]  /*1fbf0*/  FFMA R103, R7, R59, R4 ;  /* 0x0000003b07677223 */ /* 0x000fe20000000004 */
[C---:B------:R-:W-:Y:S01]  /*1fc00*/  FFMA R4, R16.reuse, R68, R0 ;  /* 0x0000004410047223 */ /* 0x040fe20000000000 */
        /* <DEDUP_REMOVED lines=46> */
[C---:B------:R-:W-:Y:S01]  /*1fef0*/  FFMA R40, R10.reuse, R70, R41 ;  /* 0x000000460a287223 */ /* 0x040fe20000000029 */
[----:B------:R-:W1:Y:S01]  /*1ff00*/  LDS.128 R12, [R2.X4+UR4+0x25a0] ;  /* 0x0025a004020c7984 */ /* 0x000e620008004c00 */
        /* <DEDUP_REMOVED lines=31> */
[----:B------:R-:W4:Y:S01]  /*20100*/  LDS.128 R48, [R2.X4+UR4+0x43a0] ;  /* 0x0043a00402307984 */ /* 0x000f220008004c00 */
[----:B------:R-:W-:Y:S01]  /*20110*/  FFMA R17, R17, R113, R82 ;  /* 0x0000007111117223 */ /* 0x000fe20000000052 */
[C---:B------:R-:W-:Y:S01]  /*20120*/  FFMA R84, R18.reuse, R58, R43 ;  /* 0x0000003a12547223 */ /* 0x040fe2000000002b */
        /* <DEDUP_REMOVED lines=33> */
[C---:B---3--:R-:W-:Y:S01]  /*20340*/  FFMA R28, R4.reuse, R68, R28 ;  /* 0x00000044041c7223 */ /* 0x048fe2000000001c */
[----:B------:R-:W-:Y:S01]  /*20350*/  FFMA R30, R4, R24, R30 ;  /* 0x00000018041e7223 */ /* 0x000fe2000000001e */
[----:B------:R-:W-:Y:S01]  /*20360*/  FFMA R55, R11, R27, R8 ;  /* 0x0000001b0b377223 */ /* 0x000fe20000000008 */
[C---:B------:R-:W-:Y:S01]  /*20370*/  FFMA R54, R10.reuse, R58, R15 ;  /* 0x0000003a0a367223 */ /* 0x040fe2000000000f */
        /* <DEDUP_REMOVED lines=11> */
[C---:B----4-:R-:W-:Y:S01]  /*20430*/  FFMA R32, R48.reuse, R68, R32 ;  /* 0x0000004430207223 */ /* 0x050fe20000000020 */
        /* <DEDUP_REMOVED lines=129> */
[C---:B-1----:R-:W-:Y:S01]  /*20c50*/  FFMA R102, R8.reuse, R64, R102 ;  /* 0x0000004008667223 */ /* 0x042fe20000000066 */
[C---:B------:R-:W-:Y:S01]  /*20c60*/  FFMA R77, R19.reuse, R59, R58 ;  /* 0x0000003b134d7223 */ /* 0x040fe2000000003a */
[----:B------:R-:W-:Y:S01]  /*20c70*/  FFMA R115, R19, R115, R18 ;  /* 0x0000007313737223 */ /* 0x000fe20000000012 */
[----:B------:R-:W-:Y:S01]  /*20c80*/  LDS.128 R128, [R2.X4+UR4+0x41f0] ;  /* 0x0041f00402807984 */ /* 0x000fe20008004c00 */
[----:B--2---:R-:W-:Y:S01]  /*20c90*/  FFMA R16, R8, R72, R103 ;  /* 0x0000004808107223 */ /* 0x004fe20000000067 */
[----:B------:R-:W-:-:S02]  /*20ca0*/  FFMA R17, R9, R65, R102 ;  /* 0x0000004109117223 */ /* 0x000fc40000000066 */
[----:B------:R-:W-:Y:S01]  /*20cb0*/  LDS.128 R136, [R2.X4+UR4+0x45f0] ;  /* 0x0045f00402887984 */ /* 0x000fe20008004c00 */
[----:B----4-:R-:W-:Y:S01]  /*20cc0*/  FFMA R104, R8, R60, R104 ;  /* 0x0000003c08687223 */ /* 0x010fe20000000068 */
[C---:B------:R-:W-:Y:S01]  /*20cd0*/  FFMA R19, R9.reuse, R73, R16 ;  /* 0x0000004909137223 */ /* 0x040fe20000000010 */
[----:B------:R-:W-:Y:S01]  /*20ce0*/  FFMA R70, R10, R66, R17 ;  /* 0x000000420a467223 */ /* 0x000fe20000000011 */
[----:B------:R-:W-:Y:S01]  /*20cf0*/  LDS.128 R140, [R2.X4+UR4+0x47f0] ;  /* 0x0047f004028c7984 */ /* 0x000fe20008004c00 */
[----:B-----5:R-:W-:Y:S01]  /*20d00*/  FFMA R8, R8, R12, R105 ;  /* 0x0000000c08087223 */ /* 0x020fe20000000069 */
[----:B------:R-:W-:Y:S01]  /*20d10*/  FFMA R57, R9, R61, R104 ;  /* 0x0000003d09397223 */ /* 0x000fe20000000068 */
[----:B------:R-:W-:Y:S01]  /*20d20*/  FFMA R70, R11, R67, R70 ;  /* 0x000000430b467223 */ /* 0x000fe20000000046 */
[----:B------:R-:W-:Y:S01]  /*20d30*/  LDS.128 R144, [R2.X4+UR4+0x61f0] ;  /* 0x0061f00402907984 */ /* 0x000fe20008004c00 */
[----:B------:R-:W-:Y:S01]  /*20d40*/  FFMA R9, R9, R13, R8 ;  /* 0x0000000d09097223 */ /* 0x000fe20000000008 */
[----:B------:R-:W-:Y:S01]  /*20d50*/  FFMA R8, R10, R74, R19 ;  /* 0x0000004a0a087223 */ /* 0x000fe20000000013 */
[----:B------:R-:W-:Y:S01]  /*20d60*/  FFMA R100, R108, R60, R100 ;  /* 0x0000003c6c647223 */ /* 0x000fe20000000064 */
[----:B------:R-:W1:Y:S01]  /*20d70*/  LDS.128 R16, [R2.X4+UR4+0x21b0] ;  /* 0x0021b00402107984 */ /* 0x000e620008004c00 */
        /* <DEDUP_REMOVED lines=66> */
[----:B------:R-:W-:Y:S01]  /*211a0*/  FFMA R100, R18, R74, R59 ;  /* 0x0000004a12647223 */ /* 0x000fe2000000003b */
[----:B--2---:R-:W-:Y:S01]  /*211b0*/  FFMA R16, R8, R60, R85 ;  /* 0x0000003c08107223 */ /* 0x004fe20000000055 */
[----:B------:R-:W-:Y:S01]  /*211c0*/  FFMA R102, R18, R14, R17 ;  /* 0x0000000e12667223 */ /* 0x000fe20000000011 */
[----:B------:R-:W2:Y:S01]  /*211d0*/  LDS.128 R88, [R2.X4+UR4+0x41b0] ;  /* 0x0041b00402587984 */ /* 0x000ea20008004c00 */
        /* <DEDUP_REMOVED lines=63> */
[----:B------:R-:W4:Y:S01]  /*215d0*/  LDS.128 R56, [R2.X4+UR4+0x61b0] ;  /* 0x0061b00402387984 */ /* 0x000f220008004c00 */
        /* <DEDUP_REMOVED lines=15> */
[C---:B-1----:R-:W-:Y:S01]  /*216d0*/  FFMA R40, R8.reuse, R64, R40 ;  /* 0x0000004008287223 */ /* 0x042fe20000000028 */
        /* <DEDUP_REMOVED lines=70> */
[----:B------:R-:W-:Y:S01]  /*21b40*/  FFMA R17, R42, R62, R17 ;  /* 0x0000003e2a117223 */ /* 0x000fe20000000011 */
[C---:B------:R-:W-:Y:S01]  /*21b50*/  FFMA R41, R43.reuse, R75, R41 ;  /* 0x0000004b2b297223 */ /* 0x040fe20000000029 */
[----:B------:R-:W4:Y:S01]  /*21b60*/  LDS.128 R44, [R80+0x3c0] ;  /* 0x0003c000502c7984 */ /* 0x000f220000000c00 */
[C---:B--2---:R-:W-:Y:S01]  /*21b70*/  FFMA R20, R28.reuse, R64, R20 ;  /* 0x000000401c147223 */ /* 0x044fe20000000014 */
[C---:B------:R-:W-:Y:S01]  /*21b80*/  FFMA R40, R43.reuse, R67, R40 ;  /* 0x000000432b287223 */ /* 0x040fe20000000028 */
[C---:B------:R-:W-:Y:S01]  /*21b90*/  FFMA R42, R43.reuse, R63, R17 ;  /* 0x0000003f2b2a7223 */ /* 0x040fe20000000011 */
[----:B------:R-:W2:Y:S01]  /*21ba0*/  LDS.128 R48, [R80+0x7c0] ;  /* 0x0007c00050307984 */ /* 0x000ea20000000c00 */
[----:B------:R-:W-:Y:S01]  /*21bb0*/  FFMA R43, R43, R15, R16 ;  /* 0x0000000f2b2b7223 */ /* 0x000fe20000000010 */
        /* <DEDUP_REMOVED lines=18> */
[----:B------:R-:W-:Y:S01]  /*21ce0*/  FFMA R77, R33, R73, R77 ;  /* 0x00000049214d7223 */ /* 0x000fe2000000004d */
        /* <DEDUP_REMOVED lines=15> */
[C---:B----4-:R-:W-:Y:S01]  /*21de0*/  FFMA R112, R8.reuse, R44, R112 ;  /* 0x0000002c08707223 */ /* 0x050fe20000000070 */
[----:B------:R-:W-:Y:S01]  /*21df0*/  FFMA R74, R35, R67, R66 ;  /* 0x00000043234a7223 */ /* 0x000fe20000000042 */
[C---:B------:R-:W-:Y:S01]  /*21e00*/  FFMA R35, R9.reuse, R53, R12 ;  /* 0x0000003509237223 */ /* 0x040fe2000000000c */
[----:B------:R-:W-:Y:S01]  /*21e10*/  LDS.128 R148, [R2.X4+UR4+0x63f0] ;  /* 0x0063f00402947984 */ /* 0x000fe20008004c00 */
[----:B--2---:R-:W-:Y:S01]  /*21e20*/  FFMA R70, R8, R48, R70 ;  /* 0x0000003008467223 */ /* 0x004fe20000000046 */
[----:B------:R-:W-:-:S02]  /*21e30*/  FFMA R61, R9, R45, R112 ;  /* 0x0000002d093d7223 */ /* 0x000fc40000000070 */
[----:B------:R-:W1:Y:S01]  /*21e40*/  LDS.128 R12, [R2.X4+UR4+0x7c0] ;  /* 0x0007c004020c7984 */ /* 0x000e620008004c00 */
[----:B-----5:R-:W-:Y:S01]  /*21e50*/  FFMA R8, R8, R4, R113 ;  /* 0x0000000408087223 */ /* 0x020fe20000000071 */
[C---:B------:R-:W-:Y:S01]  /*21e60*/  FFMA R33, R9.reuse, R49, R70 ;  /* 0x0000003109217223 */ /* 0x040fe20000000046 */
[C---:B------:R-:W-:Y:S01]  /*21e70*/  FFMA R72, R10.reuse, R46, R61 ;  /* 0x0000002e0a487223 */ /* 0x040fe2000000003d */
[----:B------:R-:W-:Y:S01]  /*21e80*/  LDS.128 R112, [R2.X4+UR4+0x21f0] ;  /* 0x0021f00402707984 */ /* 0x000fe20008004c00 */
        /* <DEDUP_REMOVED lines=123> */
[----:B---3--:R-:W-:Y:S01]  /*22640*/  FFMA R38, R8, R44, R38 ;  /* 0x0000002c08267223 */ /* 0x008fe20000000026 */
[----:B------:R-:W-:Y:S01]  /*22650*/  FFMA R14, R14, R6, R13 ;  /* 0x000000060e0e7223 */ /* 0x000fe2000000000d */
[----:B------:R-:W2:Y:S01]  /*22660*/  LDS.128 R20, [R2.X4+UR4+0x47c0] ;  /* 0x0047c00402147984 */ /* 0x000ea20008004c00 */
        /* <DEDUP_REMOVED lines=16> */
[C---:B----4-:R-:W-:Y:S01]  /*22770*/  FFMA R10, R32.reuse, R48, R87 ;  /* 0x00000030200a7223 */ /* 0x050fe20000000057 */
        /* <DEDUP_REMOVED lines=69> */
[C---:B------:R-:W-:Y:S01]  /*22bd0*/  FFMA R18, R19.reuse, R47, R18 ;  /* 0x0000002f13127223 */ /* 0x040fe20000000012 */
[----:B------:R-:W-:Y:S01]  /*22be0*/  FFMA R19, R19, R7, R78 ;  /* 0x0000000713137223 */ /* 0x000fe2000000004e */
        /* <DEDUP_REMOVED lines=54> */
[C---:B-1----:R-:W-:Y:S01]  /*22f50*/  FFMA R44, R40.reuse, R160, R73 ;  /* 0x000000a0282c7223 */ /* 0x042fe20000000049 */
[----:B------:R-:W1:Y:S01]  /*22f60*/  LDS.128 R4, [R2.X4+UR4+0x5d0] ;  /* 0x0005d00402047984 */ /* 0x000e620008004c00 */
[C---:B------:R-:W-:Y:S01]  /*22f70*/  FFMA R70, R40.reuse, R172, R70 ;  /* 0x000000ac28467223 */ /* 0x040fe20000000046 */
[C---:B------:R-:W-:Y:S01]  /*22f80*/  FFMA R72, R40.reuse, R164, R72 ;  /* 0x000000a428487223 */ /* 0x040fe20000000048 */
[-C--:B------:R-:W-:Y:S01]  /*22f90*/  FFMA R40, R40, R168.reuse, R71 ;  /* 0x000000a828287223 */ /* 0x080fe20000000047 */
        /* <DEDUP_REMOVED lines=12> */
[C---:B------:R-:W-:Y:S01]  /*23060*/  FFMA R17, R212.reuse, R168, R17 ;  /* 0x000000a8d4117223 */ /* 0x040fe20000000011 */
[-C--:B------:R-:W-:Y:S01]  /*23070*/  FFMA R16, R212, R172.reuse, R16 ;  /* 0x000000acd4107223 */ /* 0x080fe20000000010 */
        /* <DEDUP_REMOVED lines=17> */
[----:B------:R-:W-:Y:S01]  /*23190*/  STL [R1+0x8], R40 ;  /* 0x0000082801007387 */ /* 0x000fe20000100800 */
[C---:B------:R-:W-:Y:S01]  /*231a0*/  FFMA R13, R216.reuse, R168, R13 ;  /* 0x000000a8d80d7223 */ /* 0x040fe2000000000d */
[----:B------:R-:W-:Y:S01]  /*231b0*/  FFMA R216, R216, R172, R12 ;  /* 0x000000acd8d87223 */ /* 0x000fe2000000000c */
[-C--:B------:R-:W-:Y:S01]  /*231c0*/  FFMA R12, R220, R160.reuse, R11 ;  /* 0x000000a0dc0c7223 */ /* 0x080fe2000000000b */
[----:B------:R2:W-:Y:S01]  /*231d0*/  STL [R1+0x4], R29 ;  /* 0x0000041d01007387 */ /* 0x0005e20000100800 */
[----:B-1----:R-:W-:Y:S01]  /*231e0*/  FFMA R30, R4, R160, R66 ;  /* 0x000000a0041e7223 */ /* 0x002fe20000000042 */
[C---:B------:R-:W-:Y:S01]  /*231f0*/  FFMA R11, R220.reuse, R164, R10 ;  /* 0x000000a4dc0b7223 */ /* 0x040fe2000000000a */
[C---:B------:R-:W-:Y:S01]  /*23200*/  FFMA R10, R220.reuse, R168, R9 ;  /* 0x000000a8dc0a7223 */ /* 0x040fe20000000009 */
[----:B------:R1:W-:Y:S01]  /*23210*/  STL [R1], R28 ;  /* 0x0000001c01007387 */ /* 0x0003e20000100800 */
[----:B------:R-:W-:Y:S01]  /*23220*/  FFMA R9, R220, R172, R8 ;  /* 0x000000acdc097223 */ /* 0x000fe20000000008 */
[----:B------:R-:W-:Y:S01]  /*23230*/  FFMA R8, R224, R160, R59 ;  /* 0x000000a0e0087223 */ /* 0x000fe2000000003b */
[----:B------:R-:W-:Y:S01]  /*23240*/  FFMA R208, R208, R172, R20 ;  /* 0x000000acd0d07223 */ /* 0x000fe20000000014 */
[----:B------:R3:W-:Y:S01]  /*23250*/  STL [R1+0x14], R30 ;  /* 0x0000141e01007387 */ /* 0x0007e20000100800 */
[C---:B------:R-:W-:Y:S01]  /*23260*/  FFMA R232, R43.reuse, R175, R46 ;  /* 0x000000af2be87223 */ /* 0x040fe2000000002e */
[-C--:B--2---:R-:W-:Y:S01]  /*23270*/  FFMA R29, R4, R164.reuse, R65 ;  /* 0x000000a4041d7223 */ /* 0x084fe20000000041 */
[C---:B------:R-:W-:Y:S01]  /*23280*/  FFMA R234, R43.reuse, R171, R44 ;  /* 0x000000ab2bea7223 */ /* 0x040fe2000000002c */
[----:B------:R-:W-:Y:S01]  /*23290*/  FFMA R235, R43, R167, R42 ;  /* 0x000000a72beb7223 */ /* 0x000fe2000000002a */
[----:B------:R-:W-:Y:S01]  /*232a0*/  FFMA R236, R176, R164, R236 ;  /* 0x000000a4b0ec7223 */ /* 0x000fe200000000ec */
[----:B-1----:R-:W-:Y:S01]  /*232b0*/  FFMA R28, R4, R168, R64 ;  /* 0x000000a8041c7223 */ /* 0x002fe20000000040 */
[----:B------:R1:W-:Y:S01]  /*232c0*/  STL [R1+0x10], R29 ;  /* 0x0000101d01007387 */ /* 0x0003e20000100800 */
[C---:B------:R-:W-:Y:S01]  /*232d0*/  FFMA R240, R180.reuse, R160, R240 ;  /* 0x000000a0b4f07223 */ /* 0x040fe200000000f0 */
[----:B------:R-:W-:Y:S01]  /*232e0*/  FFMA R239, R180, R164, R239 ;  /* 0x000000a4b4ef7223 */ /* 0x000fe200000000ef */
[-C--:B---3--:R-:W-:Y:S01]  /*232f0*/  FFMA R30, R200, R160.reuse, R35 ;  /* 0x000000a0c81e7223 */ /* 0x088fe20000000023 */
[----:B------:R2:W-:Y:S01]  /*23300*/  STL [R1+0xc], R28 ;  /* 0x00000c1c01007387 */ /* 0x0005e20000100800 */
[C---:B------:R-:W-:Y:S01]  /*23310*/  FFMA R243, R184.reuse, R160, R243 ;  /* 0x000000a0b8f37223 */ /* 0x040fe200000000f3 */
[----:B------:R-:W-:Y:S01]  /*23320*/  FFMA R242, R184, R164, R242 ;  /* 0x000000a4b8f27223 */ /* 0x000fe200000000f2 */
[C---:B------:R-:W-:Y:S01]  /*23330*/  FFMA R246, R188.reuse, R160, R246 ;  /* 0x000000a0bcf67223 */ /* 0x040fe200000000f6 */
[----:B------:R-:W-:Y:S01]  /*23340*/  FFMA R245, R188, R164, R245 ;  /* 0x000000a4bcf57223 */ /* 0x000fe200000000f5 */
[----:B------:R-:W-:Y:S01]  /*23350*/  FFMA R249, R192, R160, R249 ;  /* 0x000000a0c0f97223 */ /* 0x000fe200000000f9 */
[-C--:B-1----:R-:W-:Y:S01]  /*23360*/  FFMA R29, R200, R164.reuse, R34 ;  /* 0x000000a4c81d7223 */ /* 0x082fe20000000022 */
[-C--:B------:R-:W-:Y:S01]  /*23370*/  FFMA R248, R192, R164.reuse, R248 ;  /* 0x000000a4c0f87223 */ /* 0x080fe200000000f8 */
[C---:B------:R-:W-:Y:S01]  /*23380*/  FFMA R251, R196.reuse, R164, R251 ;  /* 0x000000a4c4fb7223 */ /* 0x040fe200000000fb */
[----:B------:R-:W-:Y:S01]  /*23390*/  MOV R212, R235 ;  /* 0x000000eb00d47202 */ /* 0x000fe20000000f00 */
[----:B--2---:R-:W-:Y:S01]  /*233a0*/  FFMA R28, R196, R160, R38 ;  /* 0x000000a0c41c7223 */ /* 0x004fe20000000026 */
[----:B------:R-:W-:Y:S01]  /*233b0*/  MOV R220, R234 ;  /* 0x000000ea00dc7202 */ /* 0x000fe20000000f00 */
[----:B------:R-:W-:Y:S01]  /*233c0*/  LDS.128 R68, [R80+0x1f0] ;  /* 0x0001f00050447984 */ /* 0x000fe20000000c00 */
[----:B------:R-:W-:Y:S01]  /*233d0*/  MOV R160, R232 ;  /* 0x000000e800a07202 */ /* 0x000fe20000000f00 */
[----:B------:R-:W-:Y:S01]  /*233e0*/  FFMA R238, R4, R172, R238 ;  /* 0x000000ac04ee7223 */ /* 0x000fe200000000ee */
[C---:B------:R-:W-:Y:S01]  /*233f0*/  FFMA R4, R176.reuse, R168, R63 ;  /* 0x000000a8b0047223 */ /* 0x040fe2000000003f */
[----:B------:R1:W-:Y:S01]  /*23400*/  STL [R1+0x18], R28 ;  /* 0x0000181c01007387 */ /* 0x0003e20000100800 */
[----:B------:R-:W-:Y:S01]  /*23410*/  FFMA R241, R176, R172, R241 ;  /* 0x000000acb0f17223 */ /* 0x000fe200000000f1 */
[C---:B------:R-:W-:Y:S01]  /*23420*/  FFMA R176, R180.reuse, R168, R62 ;  /* 0x000000a8b4b07223 */ /* 0x040fe2000000003e */
[----:B------:R-:W-:Y:S01]  /*23430*/  FFMA R244, R180, R172, R244 ;  /* 0x000000acb4f47223 */ /* 0x000fe200000000f4 */
[----:B------:R-:W-:Y:S01]  /*23440*/  STL [R1+0x24], R30 ;  /* 0x0000241e01007387 */ /* 0x000fe20000100800 */
[C---:B------:R-:W-:Y:S01]  /*23450*/  FFMA R180, R184.reuse, R168, R61 ;  /* 0x000000a8b8b47223 */ /* 0x040fe2000000003d */
[----:B------:R-:W-:Y:S01]  /*23460*/  FFMA R247, R184, R172, R247 ;  /* 0x000000acb8f77223 */ /* 0x000fe200000000f7 */
[C---:B------:R-:W-:Y:S01]  /*23470*/  FFMA R184, R188.reuse, R168, R60 ;  /* 0x000000a8bcb87223 */ /* 0x040fe2000000003c */
[----:B------:R-:W-:Y:S01]  /*23480*/  STL [R1+0x20], R29 ;  /* 0x0000201d01007387 */ /* 0x000fe20000100800 */
[----:B------:R-:W-:Y:S01]  /*23490*/  FFMA R250, R188, R172, R250 ;  /* 0x000000acbcfa7223 */ /* 0x000fe200000000fa */
[-C--:B-1----:R-:W-:Y:S01]  /*234a0*/  FFMA R28, R200, R168.reuse, R33 ;  /* 0x000000a8c81c7223 */ /* 0x082fe20000000021 */
[C---:B------:R-:W-:Y:S01]  /*234b0*/  FFMA R188, R192.reuse, R168, R39 ;  /* 0x000000a8c0bc7223 */ /* 0x040fe20000000027 */
[----:B------:R-:W-:Y:S01]  /*234c0*/  LDS.128 R72, [R80+0x7f0] ;  /* 0x0007f00050487984 */ /* 0x000fe20000000c00 */
[----:B------:R-:W-:Y:S01]  /*234d0*/  FFMA R252, R192, R172, R252 ;  /* 0x000000acc0fc7223 */ /* 0x000fe200000000fc */
[C---:B------:R-:W-:Y:S01]  /*234e0*/  FFMA R192, R196.reuse, R168, R37 ;  /* 0x000000a8c4c07223 */ /* 0x040fe20000000025 */
[----:B------:R-:W-:Y:S01]  /*234f0*/  FFMA R0, R31, R163, R0 ;  /* 0x000000a31f007223 */ /* 0x000fe20000000000 */
[----:B------:R-:W-:Y:S01]  /*23500*/  STL [R1+0x1c], R28 ;  /* 0x00001c1c01007387 */ /* 0x000fe20000100800 */
[-C--:B------:R-:W-:Y:S01]  /*23510*/  FFMA R196, R196, R172.reuse, R36 ;  /* 0x000000acc4c47223 */ /* 0x080fe20000000024 */
[-C--:B------:R-:W-:Y:S01]  /*23520*/  FFMA R200, R200, R172.reuse, R32 ;  /* 0x000000acc8c87223 */ /* 0x080fe20000000020 */
[----:B------:R-:W-:Y:S01]  /*23530*/  FFMA R204, R204, R172, R24 ;  /* 0x000000accccc7223 */ /* 0x000fe20000000018 */
[----:B------:R-:W-:Y:S04]  /*23540*/  STL [R1+0x30], R27 ;  /* 0x0000301b01007387 */ /* 0x000fe80000100800 */
        /* <DEDUP_REMOVED lines=14> */
[----:B------:R1:W-:Y:S04]  /*23630*/  STL [R1+0x68], R10 ;  /* 0x0000680a01007387 */ /* 0x0003e80000100800 */
[----:B------:R2:W-:Y:S04]  /*23640*/  STL [R1+0x58], R9 ;  /* 0x0000580901007387 */ /* 0x0005e80000100800 */
[----:B------:R-:W3:Y:S01]  /*23650*/  LDS.128 R16, [R80+0x5e0] ;  /* 0x0005e00050107984 */ /* 0x000ee20000000c00 */
[----:B-1----:R-:W-:Y:S01]  /*23660*/  FFMA R10, R224, R164, R47 ;  /* 0x000000a4e00a7223 */ /* 0x002fe2000000002f */
[----:B------:R-:W-:-:S02]  /*23670*/  MOV R164, R233 ;  /* 0x000000e900a47202 */ /* 0x000fc40000000f00 */
[----:B------:R1:W-:Y:S01]  /*23680*/  STL [R1+0x78], R8 ;  /* 0x0000780801007387 */ /* 0x0003e20000100800 */
[----:B--2---:R-:W-:-:S03]  /*23690*/  FFMA R9, R224, R168, R55 ;  /* 0x000000a8e0097223 */ /* 0x004fc60000000037 */
[----:B------:R-:W-:Y:S04]  /*236a0*/  STL [R1+0x70], R10 ;  /* 0x0000700a01007387 */ /* 0x000fe80000100800 */
[----:B------:R-:W-:Y:S01]  /*236b0*/  STL [R1+0x64], R9 ;  /* 0x0000640901007387 */ /* 0x000fe20000100800 */
[----:B-1----:R-:W-:-:S03]  /*236c0*/  FFMA R8, R224, R172, R51 ;  /* 0x000000ace0087223 */ /* 0x002fc60000000033 */
[----:B------:R-:W1:Y:S04]  /*236d0*/  LDS.128 R12, [R80+0x1e0] ;  /* 0x0001e000500c7984 */ /* 0x000e680000000c00 */
[----:B------:R-:W-:Y:S04]  /*236e0*/  STL [R1+0x50], R8 ;  /* 0x0000500801007387 */ /* 0x000fe80000100800 */
[----:B------:R-:W2:Y:S04]  /*236f0*/  LDS.128 R8, [R80+0x7e0] ;  /* 0x0007e00050087984 */ /* 0x000ea80000000c00 */
[----:B------:R-:W4:Y:S04]  /*23700*/  LDS.128 R20, [R80+0x3e0] ;  /* 0x0003e00050147984 */ /* 0x000f280000000c00 */
[----:B------:R-:W-:Y:S04]  /*23710*/  LDS.128 R76, [R80+0x3f0] ;  /* 0x0003f000504c7984 */ /* 0x000fe80000000c00 */
[----:B------:R-:W5:Y:S04]  /*23720*/  LDS.128 R232, [R2.X4+UR4+0x1f0] ;  /* 0x0001f00402e87984 */ /* 0x000f680008004c00 */
[----:B------:R-:W5:Y:S01]  /*23730*/  LDS.128 R80, [R80+0x5f0] ;  /* 0x0005f00050507984 */ /* 0x000f620000000c00 */
[----:B---3--:R-:W-:-:S03]  /*23740*/  FFMA R168, R228, R16, R220 ;  /* 0x00000010e4a87223 */ /* 0x008fc600000000dc */
[----:B------:R3:W3:Y:S01]  /*23750*/  LDS.128 R24, [R2.X4+UR4+0x3e0] ;  /* 0x0003e00402187984 */ /* 0x0006e20008004c00 */
[----:B------:R-:W-:-:S03]  /*23760*/  FFMA R168, R229, R17, R168 ;  /* 0x00000011e5a87223 */ /* 0x000fc600000000a8 */
[----:B------:R1:W3:Y:S01]  /*23770*/  LDS.128 R28, [R2.X4+UR4+0x5e0] ;  /* 0x0005e004021c7984 */ /* 0x0002e20008004c00 */
[----:B------:R-:W-:-:S03]  /*23780*/  FFMA R168, R230, R18, R168 ;  /* 0x00000012e6a87223 */ /* 0x000fc600000000a8 */
[----:B------:R2:W3:Y:S01]  /*23790*/  LDS.128 R32, [R2.X4+UR4+0x7e0] ;  /* 0x0007e00402207984 */ /* 0x0004e20008004c00 */
[----:B------:R-:W-:-:S03]  /*237a0*/  FFMA R168, R231, R19, R168 ;  /* 0x00000013e7a87223 */ /* 0x000fc600000000a8 */
[----:B------:R2:W3:Y:S01]  /*237b0*/  LDS.128 R36, [R2.X4+UR4+0x21e0] ;  /* 0x0021e00402247984 */ /* 0x0004e20008004c00 */
[----:B-1----:R-:W-:-:S03]  /*237c0*/  FFMA R164, R228, R12, R164 ;  /* 0x0000000ce4a47223 */ /* 0x002fc600000000a4 */
[----:B------:R1:W1:Y:S01]  /*237d0*/  LDS.128 R40, [R2.X4+UR4+0x23e0] ;  /* 0x0023e00402287984 */ /* 0x0002620008004c00 */
[----:B------:R-:W-:-:S03]  /*237e0*/  FFMA R164, R229, R13, R164 ;  /* 0x0000000de5a47223 */ /* 0x000fc600000000a4 */
[----:B------:R1:W1:Y:S01]  /*237f0*/  LDS.128 R44, [R2.X4+UR4+0x25e0] ;  /* 0x0025e004022c7984 */ /* 0x0002620008004c00 */
[----:B--2---:R-:W-:Y:S01]  /*23800*/  FFMA R160, R228, R8, R160 ;  /* 0x00000008e4a07223 */ /* 0x004fe200000000a0 */
[----:B------:R-:W-:Y:S02]  /*23810*/  FFMA R164, R230, R14, R164 ;  /* 0x0000000ee6a47223 */ /* 0x000fe400000000a4 */
[----:B------:R2:W1:Y:S01]  /*23820*/  LDS.128 R48, [R2.X4+UR4+0x27e0] ;  /* 0x0027e00402307984 */ /* 0x0004620008004c00 */
[----:B----4-:R-:W-:Y:S01]  /*23830*/  FFMA R228, R228, R20, R212 ;  /* 0x00000014e4e47223 */ /* 0x010fe200000000d4 */
[----:B------:R-:W-:Y:S01]  /*23840*/  FFMA R160, R229, R9, R160 ;  /* 0x00000009e5a07223 */ /* 0x000fe200000000a0 */
[----:B------:R-:W-:Y:S01]  /*23850*/  FFMA R164, R231, R15, R164 ;  /* 0x0000000fe7a47223 */ /* 0x000fe200000000a4 */
[----:B------:R2:W4:Y:S01]  /*23860*/  LDS.128 R52, [R2.X4+UR4+0x41e0] ;  /* 0x0041e00402347984 */ /* 0x0005220008004c00 */
[----:B------:R-:W-:Y:S01]  /*23870*/  FFMA R228, R229, R21, R228 ;  /* 0x00000015e5e47223 */ /* 0x000fe200000000e4 */
[----:B------:R-:W-:-:S02]  /*23880*/  FFMA R160, R230, R10, R160 ;  /* 0x0000000ae6a07223 */ /* 0x000fc400000000a0 */
[----:B------:R2:W1:Y:S01]  /*23890*/  LDS.128 R56, [R2.X4+UR4+0x43e0] ;  /* 0x0043e00402387984 */ /* 0x0004620008004c00 */
[----:B------:R-:W-:Y:S01]  /*238a0*/  FFMA R228, R230, R22, R228 ;  /* 0x00000016e6e47223 */ /* 0x000fe200000000e4 */
[C---:B------:R-:W-:Y:S01]  /*238b0*/  FFMA R160, R231.reuse, R11, R160 ;  /* 0x0000000be7a07223 */ /* 0x040fe200000000a0 */
[C---:B-----5:R-:W-:Y:S01]  /*238c0*/  FFMA R164, R232.reuse, R68, R164 ;  /* 0x00000044e8a47223 */ /* 0x060fe200000000a4 */
[----:B------:R2:W1:Y:S01]  /*238d0*/  LDS.128 R60, [R2.X4+UR4+0x45e0] ;  /* 0x0045e004023c7984 */ /* 0x0004620008004c00 */
[----:B------:R-:W-:Y:S01]  /*238e0*/  FFMA R228, R231, R23, R228 ;  /* 0x00000017e7e47223 */ /* 0x000fe200000000e4 */
[C---:B------:R-:W-:Y:S01]  /*238f0*/  FFMA R160, R232.reuse, R72, R160 ;  /* 0x00000048e8a07223 */ /* 0x040fe200000000a0 */
[C---:B------:R-:W-:Y:S01]  /*23900*/  FFMA R168, R232.reuse, R80, R168 ;  /* 0x00000050e8a87223 */ /* 0x040fe200000000a8 */
[----:B------:R2:W1:Y:S01]  /*23910*/  LDS.128 R64, [R2.X4+UR4+0x47e0] ;  /* 0x0047e00402407984 */ /* 0x0004620008004c00 */
[----:B------:R-:W-:Y:S01]  /*23920*/  FFMA R228, R232, R76, R228 ;  /* 0x0000004ce8e47223 */ /* 0x000fe200000000e4 */
[C---:B------:R-:W-:Y:S01]  /*23930*/  FFMA R160, R233.reuse, R73, R160 ;  /* 0x00000049e9a07223 */ /* 0x040fe200000000a0 */
[C---:B------:R-:W-:Y:S01]  /*23940*/  FFMA R164, R233.reuse, R69, R164 ;  /* 0x00000045e9a47223 */ /* 0x040fe200000000a4 */
[----:B------:R2:W1:Y:S01]  /*23950*/  LDS.128 R84, [R2.X4+UR4+0x61e0] ;  /* 0x0061e00402547984 */ /* 0x0004620008004c00 */
[C---:B------:R-:W-:Y:S01]  /*23960*/  FFMA R229, R233.reuse, R77, R228 ;  /* 0x0000004de9e57223 */ /* 0x040fe200000000e4 */
[----:B------:R-:W-:Y:S01]  /*23970*/  FFMA R168, R233, R81, R168 ;  /* 0x00000051e9a87223 */ /* 0x000fe200000000a8 */
[C---:B------:R-:W-:Y:S01]  /*23980*/  FFMA R228, R234.reuse, R70, R164 ;  /* 0x00000046eae47223 */ /* 0x040fe200000000a4 */
[----:B------:R2:W1:Y:S01]  /*23990*/  LDS.128 R88, [R2.X4+UR4+0x63e0] ;  /* 0x0063e00402587984 */ /* 0x0004620008004c00 */
[C---:B------:R-:W-:Y:S01]  /*239a0*/  FFMA R229, R234.reuse, R78, R229 ;  /* 0x0000004eeae57223 */ /* 0x040fe200000000e5 */
[C---:B------:R-:W-:Y:S01]  /*239b0*/  FFMA R230, R234.reuse, R82, R168 ;  /* 0x00000052eae67223 */ /* 0x040fe200000000a8 */
[----:B------:R-:W-:Y:S01]  /*239c0*/  FFMA R231, R234, R74, R160 ;  /* 0x0000004aeae77223 */ /* 0x000fe200000000a0 */
[----:B------:R2:W1:Y:S04]  /*239d0*/  LDS.128 R92, [R2.X4+UR4+0x65e0] ;  /* 0x0065e004025c7984 */ /* 0x0004680008004c00 */
[----:B------:R2:W1:Y:S04]  /*239e0*/  LDS.128 R96, [R2.X4+UR4+0x67e0] ;  /* 0x0067e00402607984 */ /* 0x0004680008004c00 */
[----:B------:R2:W1:Y:S04]  /*239f0*/  LDS.128 R100, [R2.X4+UR4+0x3f0] ;  /* 0x0003f00402647984 */ /* 0x0004680008004c00 */
[----:B------:R2:W1:Y:S04]  /*23a00*/  LDS.128 R104, [R2.X4+UR4+0x5f0] ;  /* 0x0005f00402687984 */ /* 0x0004680008004c00 */
[----:B------:R2:W1:Y:S04]  /*23a10*/  LDS.128 R108, [R2.X4+UR4+0x7f0] ;  /* 0x0007f004026c7984 */ /* 0x0004680008004c00 */
[----:B------:R2:W1:Y:S04]  /*23a20*/  LDS.128 R152, [R2.X4+UR4+0x65f0] ;  /* 0x0065f00402987984 */ /* 0x0004680008004c00 */
[----:B------:R2:W1:Y:S04]  /*23a30*/  LDS.128 R156, [R2.X4+UR4+0x67f0] ;  /* 0x0067f004029c7984 */ /* 0x0004680008004c00 */
[----:B------:R-:W5:Y:S04]  /*23a40*/  S2R R172, SR_TID.X ;  /* 0x0000000000ac7919 */ /* 0x000f680000002100 */
[----:B------:R-:W2:Y:S01]  /*23a50*/  S2R R220, SR_TID.X ;  /* 0x0000000000dc7919 */ /* 0x000ea20000002100 */
[----:B-----5:R-:W-:-:S02]  /*23a60*/  SHF.R.U32.HI R172, RZ, 0x5, R172 ;  /* 0x00000005ffac7819 */ /* 0x020fc400000116ac */
[----:B--2---:R-:W-:Y:S02]  /*23a70*/  SHF.L.U32 R220, R220, 0x2, RZ ;  /* 0x00000002dcdc7819 */ /* 0x004fe400000006ff */
[----:B------:R-:W-:Y:S02]  /*23a80*/  SGXT.U32 R212, R172, 0x2 ;  /* 0x00000002acd4781a */ /* 0x000fe40000000000 */
[----:B------:R-:W-:-:S04]  /*23a90*/  LOP3.LUT R220, R220, 0x7c, RZ, 0xc0, !PT ;  /* 0x0000007cdcdc7812 */ /* 0x000fc800078ec0ff */
[----:B------:R-:W-:-:S02]  /*23aa0*/  LEA R172, R212, R220, 0x7 ;  /* 0x000000dcd4ac7211 */ /* 0x000fc400078e38ff */
[----:B-1-34-:R-:W2:Y:S04]  /*23ab0*/  LDL.LU R220, [R1] ;  /* 0x0000000001dc7983 */ /* 0x01aea80000300800 */
[----:B------:R-:W3:Y:S01]  /*23ac0*/  LDL.LU R212, [R1+0x4] ;  /* 0x0000040001d47983 */ /* 0x000ee20000300800 */
[----:B------:R-:W-:Y:S01]  /*23ad0*/  SHF.L.U32 R160, R172, 0x2, RZ ;  /* 0x00000002aca07819 */ /* 0x000fe200000006ff */
[C---:B------:R-:W-:Y:S01]  /*23ae0*/  FFMA R0, R24.reuse, R12, R0 ;  /* 0x0000000c18007223 */ /* 0x040fe20000000000 */
[----:B------:R-:W-:Y:S01]  /*23af0*/  ULDC.64 UR10, c[0x0][0x118] ;  /* 0x00004600000a7ab9 */ /* 0x000fe20000000a00 */
[C---:B--2---:R-:W-:Y:S01]  /*23b00*/  FFMA R164, R24.reuse, R20, R220 ;  /* 0x0000001418a47223 */ /* 0x044fe200000000dc */
[----:B---3--:R-:W-:-:S02]  /*23b10*/  FFMA R168, R24, R16, R212 ;  /* 0x0000001018a87223 */ /* 0x008fc400000000d4 */
[----:B------:R-:W2:Y:S04]  /*23b20*/  LDL.LU R212, [R1+0x18] ;  /* 0x0000180001d47983 */ /* 0x000ea80000300800 */
[----:B------:R-:W3:Y:S04]  /*23b30*/  LDL.LU R233, [R1+0x8] ;  /* 0x0000080001e97983 */ /* 0x000ee80000300800 */
[----:B------:R-:W4:Y:S04]  /*23b40*/  LDL.LU R232, [R1+0xc] ;  /* 0x00000c0001e87983 */ /* 0x000f280000300800 */
[----:B------:R-:W5:Y:S04]  /*23b50*/  LDL.LU R224, [R1+0x10] ;  /* 0x0000100001e07983 */ /* 0x000f680000300800 */
[----:B------:R-:W5:Y:S01]  /*23b60*/  LDL.LU R220, [R1+0x14] ;  /* 0x0000140001dc7983 */ /* 0x000f620000300800 */
[----:B------:R-:W-:-:S03]  /*23b70*/  FFMA R238, R5, R173, R238 ;  /* 0x000000ad05ee7223 */ /* 0x000fc600000000ee */
[----:B------:R-:W-:Y:S04]  /*23b80*/  STL [R1+0x2d8], R131 ;  /* 0x0002d88301007387 */ /* 0x000fe80000100800 */
[----:B------:R-:W-:Y:S04]  /*23b90*/  STL [R1+0x2d4], R135 ;  /* 0x0002d48701007387 */ /* 0x000fe80000100800 */
[----:B------:R-:W-:Y:S04]  /*23ba0*/  STL [R1+0x2d0], R139 ;  /* 0x0002d08b01007387 */ /* 0x000fe80000100800 */
[----:B------:R-:W-:Y:S04]  /*23bb0*/  STL [R1+0x2cc], R143 ;  /* 0x0002cc8f01007387 */ /* 0x000fe80000100800 */
[----:B------:R-:W-:Y:S04]  /*23bc0*/  STL [R1+0x2c8], R147 ;  /* 0x0002c89301007387 */ /* 0x000fe80000100800 */
[----:B------:R-:W-:Y:S04]  /*23bd0*/  STL [R1+0x2c4], R151 ;  /* 0x0002c49701007387 */ /* 0x000fe80000100800 */
[----:B------:R1:W-:Y:S04]  /*23be0*/  STL [R1+0x2c0], R155 ;  /* 0x0002c09b01007387 */ /* 0x0003e80000100800 */
[----:B------:R1:W-:Y:S02]  /*23bf0*/  STL [R1+0x2bc], R159 ;  /* 0x0002bc9f01007387 */ /* 0x0003e40000100800 */
[C---:B-1----:R-:W-:Y:S01]  /*23c00*/  FFMA R155, R25.reuse, R21, R164 ;  /* 0x00000015199b7223 */ /* 0x042fe200000000a4 */
[----:B------:R-:W-:-:S02]  /*23c10*/  FFMA R159, R25, R17, R168 ;  /* 0x00000011199f7223 */ /* 0x000fc400000000a8 */
[----:B------:R-:W5:Y:S04]  /*23c20*/  LDL.LU R168, [R1+0x1c] ;  /* 0x00001c0001a87983 */ /* 0x000f680000300800 */
[----:B------:R-:W5:Y:S04]  /*23c30*/  LDL.LU R164, [R1+0x20] ;  /* 0x0000200001a47983 */ /* 0x000f680000300800 */
[----:B------:R-:W5:Y:S01]  /*23c40*/  LDL.LU R172, [R1+0x2c] ;  /* 0x00002c0001ac7983 */ /* 0x000f620000300800 */
        /* <DEDUP_REMOVED lines=23> */
[----:B------:R-:W-:Y:S01]  /*23dc0*/  FFMA R251, R197, R165, R251 ;  /* 0x000000a5c5fb7223 */ /* 0x000fe200000000fb */
[----:B------:R-:W-:Y:S01]  /*23dd0*/  IADD3 R3, R3, 0x1, RZ ;  /* 0x0000000103037810 */ /* 0x000fe20007ffe0ff */
[----:B------:R-:W-:Y:S06]  /*23de0*/  BAR.SYNC 0x0 ;  /* 0x0000000000007b1d */ /* 0x000fec0000000000 */
[----:B--2---:R-:W-:-:S02]  /*23df0*/  MOV R131, R212 ;  /* 0x000000d400837202 */ /* 0x004fc40000000f00 */
[----:B------:R-:W2:Y:S01]  /*23e00*/  LDL.LU R212, [R1+0x40] ;  /* 0x0000400001d47983 */ /* 0x000ea20000300800 */
[----:B---3--:R-:W-:-:S04]  /*23e10*/  FFMA R24, R24, R8, R233 ;  /* 0x0000000818187223 */ /* 0x008fc800000000e9 */
[C---:B------:R-:W-:Y:S01]  /*23e20*/  FFMA R2, R25.reuse, R9, R24 ;  /* 0x0000000919027223 */ /* 0x040fe20000000018 */
[----:B------:R-:W-:Y:S01]  /*23e30*/  FFMA R25, R25, R13, R0 ;  /* 0x0000000d19197223 */ /* 0x000fe20000000000 */
[C---:B----4-:R-:W-:Y:S01]  /*23e40*/  FFMA R0, R5.reuse, R169, R232 ;  /* 0x000000a905007223 */ /* 0x050fe200000000e8 */
[C---:B-----5:R-:W-:Y:S02]  /*23e50*/  FFMA R24, R5.reuse, R165, R224 ;  /* 0x000000a505187223 */ /* 0x060fe400000000e0 */
[----:B------:R-:W3:Y:S01]  /*23e60*/  LDL.LU R224, [R1+0x48] ;  /* 0x0000480001e07983 */ /* 0x000ee20000300800 */
[----:B------:R-:W-:-:S03]  /*23e70*/  FFMA R5, R5, R161, R220 ;  /* 0x000000a105057223 */ /* 0x000fc600000000dc */
[----:B------:R-:W4:Y:S04]  /*23e80*/  LDL.LU R220, [R1+0x4c] ;  /* 0x00004c0001dc7983 */ /* 0x000f280000300800 */
[----:B------:R-:W5:Y:S04]  /*23e90*/  LDL.LU R234, [R1+0x60] ;  /* 0x0000600001ea7983 */ /* 0x000f680000300800 */
[----:B------:R-:W2:Y:S04]  /*23ea0*/  LDL.LU R233, [R1+0x58] ;  /* 0x0000580001e97983 */ /* 0x000ea80000300800 */
[----:B------:R-:W2:Y:S04]  /*23eb0*/  LDL.LU R232, [R1+0x68] ;  /* 0x0000680001e87983 */ /* 0x000ea80000300800 */
[----:B------:R-:W2:Y:S04]  /*23ec0*/  LDL.LU R135, [R1+0x74] ;  /* 0x0000740001877983 */ /* 0x000ea80000300800 */
[----:B------:R-:W2:Y:S04]  /*23ed0*/  LDL.LU R139, [R1+0x50] ;  /* 0x00005000018b7983 */ /* 0x000ea80000300800 */
[----:B------:R-:W2:Y:S04]  /*23ee0*/  LDL.LU R143, [R1+0x64] ;  /* 0x00006400018f7983 */ /* 0x000ea80000300800 */
[----:B------:R-:W2:Y:S04]  /*23ef0*/  LDL.LU R147, [R1+0x70] ;  /* 0x0000700001937983 */ /* 0x000ea80000300800 */
[----:B------:R-:W2:Y:S04]  /*23f00*/  LDL.LU R151, [R1+0x78] ;  /* 0x0000780001977983 */ /* 0x000ea80000300800 */
[----:B------:R-:W2:Y:S04]  /*23f10*/  LDL.LU R177, [R1+0x28] ;  /* 0x0000280001b17983 */ /* 0x000ea80000300800 */
[----:B------:R-:W3:Y:S04]  /*23f20*/  LDL.LU R181, [R1+0x24] ;  /* 0x0000240001b57983 */ /* 0x000ee80000300800 */
[----:B------:R-:W4:Y:S04]  /*23f30*/  LDL.LU R185, [R1+0x3c] ;  /* 0x00003c0001b97983 */ /* 0x000f280000300800 */
[----:B------:R-:W4:Y:S04]  /*23f40*/  LDL.LU R189, [R1+0x34] ;  /* 0x0000340001bd7983 */ /* 0x000f280000300800 */
[----:B------:R-:W4:Y:S01]  /*23f50*/  LDL.LU R193, [R1+0x30] ;  /* 0x0000300001c17983 */ /* 0x000f220000300800 */
[C---:B------:R-:W-:Y:S01]  /*23f60*/  FFMA R168, R201.reuse, R169, R168 ;  /* 0x000000a9c9a87223 */ /* 0x040fe200000000a8 */
[----:B------:R-:W-:Y:S01]  /*23f70*/  FFMA R164, R201, R165, R164 ;  /* 0x000000a5c9a47223 */ /* 0x000fe200000000a4 */
[----:B------:R-:W-:Y:S01]  /*23f80*/  FFMA R197, R197, R161, R131 ;  /* 0x000000a1c5c57223 */ /* 0x000fe20000000083 */
[C---:B------:R-:W-:Y:S01]  /*23f90*/  FFMA R172, R205.reuse, R165, R172 ;  /* 0x000000a5cdac7223 */ /* 0x040fe200000000ac */
[----:B------:R-:W5:Y:S01]  /*23fa0*/  LDL.LU R131, [R1+0x2d8] ;  /* 0x0002d80001837983 */ /* 0x000f620000300800 */
[----:B--2---:R-:W-:Y:S01]  /*23fb0*/  FFMA R177, R205, R169, R177 ;  /* 0x000000a9cdb17223 */ /* 0x004fe200000000b1 */
[----:B---3--:R-:W-:Y:S01]  /*23fc0*/  FFMA R201, R201, R161, R181 ;  /* 0x000000a1c9c97223 */ /* 0x008fe200000000b5 */
[----:B------:R-:W-:-:S02]  /*23fd0*/  FFMA R181, R205, R173, R204 ;  /* 0x000000adcdb57223 */ /* 0x000fc400000000cc */
[----:B------:R-:W2:Y:S01]  /*23fe0*/  LDL.LU R204, [R1+0x44] ;  /* 0x0000440001cc7983 */ /* 0x000ea20000300800 */
[----:B----4-:R-:W-:Y:S01]  /*23ff0*/  FFMA R205, R205, R161, R193 ;  /* 0x000000a1cdcd7223 */ /* 0x010fe200000000c1 */
[C---:B------:R-:W-:Y:S02]  /*24000*/  FFMA R193, R209.reuse, R173, R208 ;  /* 0x000000add1c17223 */ /* 0x040fe400000000d0 */
[----:B------:R-:W3:Y:S01]  /*24010*/  LDL.LU R208, [R1+0x38] ;  /* 0x0000380001d07983 */ /* 0x000ee20000300800 */
[C---:B------:R-:W-:Y:S01]  /*24020*/  FFMA R189, R209.reuse, R169, R189 ;  /* 0x000000a9d1bd7223 */ /* 0x040fe200000000bd */
[C---:B------:R-:W-:Y:S01]  /*24030*/  FFMA R185, R209.reuse, R165, R185 ;  /* 0x000000a5d1b97223 */ /* 0x040fe200000000b9 */
[----:B------:R-:W-:Y:S01]  /*24040*/  FFMA R212, R209, R161, R212 ;  /* 0x000000a1d1d47223 */ /* 0x000fe200000000d4 */
[C---:B---3--:R-:W-:Y:S01]  /*24050*/  FFMA R209, R213.reuse, R173, R208 ;  /* 0x000000add5d17223 */ /* 0x048fe200000000d0 */
[C---:B--2---:R-:W-:Y:S01]  /*24060*/  FFMA R208, R213.reuse, R169, R204 ;  /* 0x000000a9d5d07223 */ /* 0x044fe200000000cc */
[C---:B------:R-:W-:Y:S01]  /*24070*/  FFMA R204, R213.reuse, R165, R224 ;  /* 0x000000a5d5cc7223 */ /* 0x040fe200000000e0 */
[----:B------:R-:W-:Y:S01]  /*24080*/  FFMA R224, R213, R161, R220 ;  /* 0x000000a1d5e07223 */ /* 0x000fe200000000dc */
[C---:B------:R-:W-:Y:S01]  /*24090*/  FFMA R220, R217.reuse, R173, R216 ;  /* 0x000000add9dc7223 */ /* 0x040fe200000000d8 */
[----:B------:R-:W2:Y:S04]  /*240a0*/  LDL.LU R213, [R1+0x5c] ;  /* 0x00005c0001d57983 */ /* 0x000ea80000300800 */
[----:B------:R-:W3:Y:S01]  /*240b0*/  LDL.LU R216, [R1+0x54] ;  /* 0x0000540001d87983 */ /* 0x000ee20000300800 */
[C---:B-----5:R-:W-:Y:S01]  /*240c0*/  FFMA R234, R217.reuse, R161, R234 ;  /* 0x000000a1d9ea7223 */ /* 0x060fe200000000ea */
[C---:B--2---:R-:W-:Y:S01]  /*240d0*/  FFMA R213, R217.reuse, R165, R213 ;  /* 0x000000a5d9d57223 */ /* 0x044fe200000000d5 */
[----:B---3--:R-:W-:-:S02]  /*240e0*/  FFMA R216, R217, R169, R216 ;  /* 0x000000a9d9d87223 */ /* 0x008fc400000000d8 */
[----:B------:R-:W2:Y:S01]  /*240f0*/  LDL.LU R217, [R1+0x6c] ;  /* 0x00006c0001d97983 */ /* 0x000ea20000300800 */
        /* <DEDUP_REMOVED lines=8> */
[-C--:B------:R-:W-:Y:S01]  /*24180*/  FFMA R236, R178, R166.reuse, R236 ;  /* 0x000000a6b2ec7223 */ /* 0x080fe200000000ec */
        /* <DEDUP_REMOVED lines=27> */
[-C--:B--2---:R-:W-:Y:S01]  /*24340*/  FFMA R217, R221, R165.reuse, R217 ;  /* 0x000000a5ddd97223 */ /* 0x084fe200000000d9 */
[----:B------:R-:W-:Y:S01]  /*24350*/  FFMA R165, R225, R165, R147 ;  /* 0x000000a5e1a57223 */ /* 0x000fe20000000093 */
[----:B------:R-:W-:-:S02]  /*24360*/  FFMA R221, R221, R161, R135 ;  /* 0x000000a1dddd7223 */ /* 0x000fc40000000087 */
[----:B------:R-:W2:Y:S01]  /*24370*/  LDL.LU R135, [R1+0x2d4] ;  /* 0x0002d40001877983 */ /* 0x000ea20000300800 */
[-C--:B------:R-:W-:Y:S01]  /*24380*/  FFMA R217, R222, R166.reuse, R217 ;  /* 0x000000a6ded97223 */ /* 0x080fe200000000d9 */
[----:B------:R-:W-:Y:S02]  /*24390*/  FFMA R165, R226, R166, R165 ;  /* 0x000000a6e2a57223 */ /* 0x000fe400000000a5 */
[----:B------:R-:W3:Y:S01]  /*243a0*/  LDL.LU R139, [R1+0x2d0] ;  /* 0x0002d000018b7983 */ /* 0x000ee20000300800 */
[----:B------:R-:W-:-:S03]  /*243b0*/  FFMA R161, R225, R161, R151 ;  /* 0x000000a1e1a17223 */ /* 0x000fc60000000097 */
[----:B------:R-:W4:Y:S01]  /*243c0*/  LDL.LU R143, [R1+0x2cc] ;  /* 0x0002cc00018f7983 */ /* 0x000f220000300800 */
[----:B------:R-:W-:-:S03]  /*243d0*/  FFMA R217, R223, R167, R217 ;  /* 0x000000a7dfd97223 */ /* 0x000fc600000000d9 */
[----:B------:R-:W5:Y:S01]  /*243e0*/  LDL.LU R147, [R1+0x2c8] ;  /* 0x0002c80001937983 */ /* 0x000f620000300800 */
[----:B------:R-:W-:-:S03]  /*243f0*/  FFMA R165, R227, R167, R165 ;  /* 0x000000a7e3a57223 */ /* 0x000fc600000000a5 */
[----:B------:R-:W2:Y:S04]  /*24400*/  LDL.LU R151, [R1+0x2c4] ;  /* 0x0002c40001977983 */ /* 0x000ea80000300800 */
[----:B------:R-:W2:Y:S04]  /*24410*/  LDL.LU R155, [R1+0x2c0] ;  /* 0x0002c000019b7983 */ /* 0x000ea80000300800 */
[----:B------:R-:W2:Y:S04]  /*24420*/  LDL.LU R159, [R1+0x2bc] ;  /* 0x0002bc00019f7983 */ /* 0x000ea80000300800 */
[----:B------:R-:W2:Y:S01]  /*24430*/  LDL.64 R166, [R1+0x1f8] ;  /* 0x0001f80001a67983 */ /* 0x000ea20000100a00 */
        /* <DEDUP_REMOVED lines=33> */
[----:B------:R-:W-:-:S02]  /*24650*/  FFMA R208, R84, R16, R208 ;  /* 0x0000001054d07223 */ /* 0x000fc400000000d0 */
[----:B------:R-:W3:Y:S01]  /*24660*/  LDL R84, [R1+0x234] ;  /* 0x0002340001547983 */ /* 0x000ee20000100800 */
[----:B--2---:R-:W-:-:S04]  /*24670*/  IADD3 R162, P1, R166, UR6, RZ ;  /* 0x00000006a6a27c10 */ /* 0x004fc8000ff3e0ff */
[----:B------:R-:W-:Y:S02]  /*24680*/  IADD3.X R163, R167, UR7, RZ, P1, !PT ;  /* 0x00000007a7a37c10 */ /* 0x000fe40008ffe4ff */
        /* <DEDUP_REMOVED lines=13> */
[----:B------:R-:W-:Y:S01]  /*24760*/  ISETP.GE.AND P0, PT, R3, 0x3, PT ;  /* 0x000000030300780c */ /* 0x000fe20003f06270 */
        /* <DEDUP_REMOVED lines=24> */
[----:B------:R-:W-:Y:S01]  /*248f0*/  SEL R3, R3, RZ, !P0 ;  /* 0x000000ff03037207 */ /* 0x000fe20004000000 */
        /* <DEDUP_REMOVED lines=25> */
[----:B------:R-:W-:Y:S01]  /*24a90*/  LEA R8, R3, R160, 0xf ;  /* 0x000000a003087211 */ /* 0x000fe200078e78ff */
        /* <DEDUP_REMOVED lines=15> */
[----:B------:R-:W-:Y:S01]  /*24b90*/  @!PT LDS RZ, [RZ] ;  /* 0x00000000fffff984 */ /* 0x000fe20000000800 */
[----:B------:R-:W-:Y:S01]  /*24ba0*/  @!PT LDS RZ, [RZ] ;  /* 0x00000000fffff984 */ /* 0x000fe20000000800 */
[----:B------:R-:W-:Y:S01]  /*24bb0*/  @!PT LDS RZ, [RZ] ;  /* 0x00000000fffff984 */ /* 0x000fe20000000800 */
[----:B------:R2:W-:Y:S01]  /*24bc0*/  LDGSTS.E.BYPASS.128 [R8], [R162.64+0x600], !PT ;  /* 0x00000600a2087fae */ /* 0x0005e2000f901c4a */
        /* <DEDUP_REMOVED lines=15> */
[----:B------:R-:W4:Y:S01]  /*24cc0*/  LDL.64 R16, [R1+0x1e8] ;  /* 0x0001e80001107983 */ /* 0x000f220000100a00 */
        /* <DEDUP_REMOVED lines=27> */
[----:B------:R-:W5:Y:S01]  /*24e80*/  LDL R29, [R1+0x230] ;  /* 0x00023000011d7983 */ /* 0x000f620000100800 */
[----:B---3--:R-:W-:Y:S01]  /*24e90*/  LEA R12, R3, R84, 0xf ;  /* 0x00000054030c7211 */ /* 0x008fe200078e78ff */
        /* <DEDUP_REMOVED lines=13> */
[----:B------:R-:W-:Y:S01]  /*24f70*/  FFMA R25, R26, R14, R25 ;  /* 0x0000000e1a197223 */ /* 0x000fe20000000019 */
[----:B------:R-:W3:Y:S01]  /*24f80*/  LDL R28, [R1+0x22c] ;  /* 0x00022c00011c7983 */ /* 0x000ee20000100800 */
[----:B--2---:R-:W-:-:S04]  /*24f90*/  IADD3 R8, P0, R166, UR6, RZ ;  /* 0x00000006a6087c10 */ /* 0x004fc8000ff1e0ff */
[----:B------:R-:W-:-:S05]  /*24fa0*/  IADD3.X R9, R167, UR7, RZ, P0, !PT ;  /* 0x00000007a7097c10 */ /* 0x000fca00087fe4ff */
[----:B------:R1:W-:Y:S04]  /*24fb0*/  LDGSTS.E.BYPASS.128 [R12], [R8.64+0x600], !PT ;  /* 0x00000600080c7fae */ /* 0x0003e8000f901c4a */
[----:B-1----:R-:W2:Y:S01]  /*24fc0*/  LDL.64 R12, [R1+0x1e0] ;  /* 0x0001e000010c7983 */ /* 0x002ea20000100a00 */
        /* <DEDUP_REMOVED lines=15> */
[----:B------:R-:W-:-:S04]  /*250c0*/  FFMA R251, R52, R20, R251 ;  /* 0x0000001434fb7223 */ /* 0x000fc800000000fb */
[----:B------:R-:W-:Y:S01]  /*250d0*/  FFMA R251, R53, R21, R251 ;  /* 0x0000001535fb7223 */ /* 0x000fe200000000fb */
[C---:B------:R-:W-:Y:S01]  /*250e0*/  FFMA R197, R54.reuse, R14, R197 ;  /* 0x0000000e36c57223 */ /* 0x040fe200000000c5 */
[----:B------:R-:W-:Y:S01]  /*250f0*/  FFMA R192, R54, R18, R192 ;  /* 0x0000001236c07223 */ /* 0x000fe200000000c0 */
[----:B----4-:R-:W-:Y:S02]  /*25100*/  IADD3 R8, P0, R16, UR6, RZ ;  /* 0x0000000610087c10 */ /* 0x010fe4000ff1e0ff */
[----:B-----5:R-:W-:Y:S01]  /*25110*/  LEA R10, R3, R29, 0xf ;  /* 0x0000001d030a7211 */ /* 0x020fe200078e78ff */
[----:B------:R-:W-:Y:S01]  /*25120*/  FFMA R251, R54, R22, R251 ;  /* 0x0000001636fb7223 */ /* 0x000fe200000000fb */
[----:B------:R-:W-:Y:S01]  /*25130*/  IADD3.X R9, R17, UR7, RZ, P0, !PT ;  /* 0x0000000711097c10 */ /* 0x000fe200087fe4ff */
[----:B------:R-:W4:Y:S04]  /*25140*/  LDL R54, [R1+0x228] ;  /* 0x0002280001367983 */ /* 0x000f280000100800 */
        /* <DEDUP_REMOVED lines=59> */
[----:B------:R-:W5:Y:S04]  /*25500*/  LDL.64 R52, [R1+0x198] ;  /* 0x0001980001347983 */ /* 0x000f680000100a00 */
[----:B------:R-:W5:Y:S01]  /*25510*/  LDL R16, [R1+0x204] ;  /* 0x0002040001107983 */ /* 0x000f620000100800 */
[----:B--2---:R-:W-:-:S02]  /*25520*/  IADD3 R8, P0, R12, UR6, RZ ;  /* 0x000000060c087c10 */ /* 0x004fc4000ff1e0ff */
[----:B---3--:R-:W-:Y:S01]  /*25530*/  LEA R10, R3, R28, 0xf ;  /* 0x0000001c030a7211 */ /* 0x008fe200078e78ff */
[-C--:B------:R-:W-:Y:S01]  /*25540*/  FFMA R236, R33, R21.reuse, R236 ;  /* 0x0000001521ec7223 */ /* 0x080fe200000000ec */
[----:B------:R-:W-:Y:S01]  /*25550*/  IADD3.X R9, R13, UR7, RZ, P0, !PT ;  /* 0x000000070d097c10 */ /* 0x000fe200087fe4ff */
[----:B------:R-:W2:Y:S04]  /*25560*/  LDL R33, [R1+0x224] ;  /* 0x0002240001217983 */ /* 0x000ea80000100800 */
[----:B------:R-:W3:Y:S04]  /*25570*/  LDL.64 R12, [R1+0x1d8] ;  /* 0x0001d800010c7983 */ /* 0x000ee80000100a00 */
[----:B------:R4:W-:Y:S01]  /*25580*/  LDGSTS.E.BYPASS.128 [R10], [R8.64+0x600], !PT ;  /* 0x00000600080a7fae */ /* 0x0009e2000f901c4a */
[C---:B------:R-:W-:Y:S01]  /*25590*/  FFMA R6, R100.reuse, R76, R6 ;  /* 0x0000004c64067223 */ /* 0x040fe20000000006 */
        /* <DEDUP_REMOVED lines=27> */
[----:B------:R-:W2:Y:S04]  /*25750*/  LDL R18, [R1+0x21c] ;  /* 0x00021c0001127983 */ /* 0x000ea80000100800 */
[----:B------:R-:W2:Y:S04]  /*25760*/  LDL R20, [R1+0x218] ;  /* 0x0002180001147983 */ /* 0x000ea80000100800 */
[----:B------:R-:W2:Y:S04]  /*25770*/  LDL R32, [R1+0x214] ;  /* 0x0002140001207983 */ /* 0x000ea80000100800 */
[----:B------:R-:W2:Y:S01]  /*25780*/  LDL R27, [R1+0x210] ;  /* 0x00021000011b7983 */ /* 0x000ea20000100800 */
[----:B----4-:R-:W-:-:S02]  /*25790*/  LEA R10, R3, R54, 0xf ;  /* 0x00000036030a7211 */ /* 0x010fc400078e78ff */
[----:B---3--:R-:W-:Y:S01]  /*257a0*/  IADD3 R8, P0, R12, UR6, RZ ;  /* 0x000000060c087c10 */ /* 0x008fe2000ff1e0ff */
[C---:B------:R-:W-:Y:S01]  /*257b0*/  FFMA R6, R101.reuse, R77, R6 ;  /* 0x0000004d65067223 */ /* 0x040fe20000000006 */
[C---:B------:R-:W-:Y:S01]  /*257c0*/  FFMA R7, R101.reuse, R81, R7 ;  /* 0x0000005165077223 */ /* 0x040fe20000000007 */
[----:B------:R-:W-:Y:S01]  /*257d0*/  FFMA R25, R101, R69, R25 ;  /* 0x0000004565197223 */ /* 0x000fe20000000019 */
[----:B------:R-:W-:Y:S01]  /*257e0*/  IADD3.X R9, R13, UR7, RZ, P0, !PT ;  /* 0x000000070d097c10 */ /* 0x000fe200087fe4ff */
[----:B------:R-:W-:Y:S01]  /*257f0*/  FFMA R26, R101, R73, R26 ;  /* 0x00000049651a7223 */ /* 0x000fe2000000001a */
[----:B------:R-:W3:Y:S04]  /*25800*/  LDL.64 R12, [R1+0x1d0] ;  /* 0x0001d000010c7983 */ /* 0x000ee80000100a00 */
[----:B------:R1:W-:Y:S04]  /*25810*/  LDGSTS.E.BYPASS.128 [R10], [R8.64+0x600], !PT ;  /* 0x00000600080a7fae */ /* 0x0003e8000f901c4a */
[----:B------:R-:W4:Y:S04]  /*25820*/  LDL R21, [R1+0x220] ;  /* 0x0002200001157983 */ /* 0x000f280000100800 */
[----:B------:R-:W4:Y:S04]  /*25830*/  LDL.64 R14, [R1+0x1c0] ;  /* 0x0001c000010e7983 */ /* 0x000f280000100a00 */
[----:B-1----:R-:W4:Y:S01]  /*25840*/  LDL.64 R10, [R1+0x1c8] ;  /* 0x0001c800010a7983 */ /* 0x002f220000100a00 */
        /* <DEDUP_REMOVED lines=11> */
[----:B------:R-:W5:Y:S01]  /*25900*/  LDL.64 R34, [R1+0x1b0] ;  /* 0x0001b00001227983 */ /* 0x000f620000100a00 */
        /* <DEDUP_REMOVED lines=31> */
[----:B------:R-:W5:Y:S01]  /*25b00*/  LDL.64 R68, [R1+0x1a0] ;  /* 0x0001a00001447983 */ /* 0x000f620000100a00 */
[----:B--2---:R-:W-:Y:S01]  /*25b10*/  LEA R8, R3, R33, 0xf ;  /* 0x0000002103087211 */ /* 0x004fe200078e78ff */
[----:B------:R-:W-:Y:S01]  /*25b20*/  FFMA R100, R103, R71, R25 ;  /* 0x0000004767647223 */ /* 0x000fe20000000019 */
[----:B------:R-:W-:Y:S01]  /*25b30*/  FFMA R65, R107, R79, R24 ;  /* 0x0000004f6b417223 */ /* 0x000fe20000000018 */
[-C--:B------:R-:W-:Y:S01]  /*25b40*/  FFMA R239, R38, R22.reuse, R239 ;  /* 0x0000001626ef7223 */ /* 0x080fe200000000ef */
[----:B------:R-:W2:Y:S01]  /*25b50*/  LDL.64 R24, [R1+0x190] ;  /* 0x0001900001187983 */ /* 0x000ea20000100a00 */
[----:B------:R-:W-:Y:S01]  /*25b60*/  FFMA R103, R103, R75, R26 ;  /* 0x0000004b67677223 */ /* 0x000fe2000000001a */
[----:B------:R-:W-:-:S02]  /*25b70*/  FFMA R242, R42, R22, R242 ;  /* 0x000000162af27223 */ /* 0x000fc400000000f2 */
[----:B------:R-:W2:Y:S01]  /*25b80*/  LDL R26, [R1+0x208] ;  /* 0x00020800011a7983 */ /* 0x000ea20000100800 */
        /* <DEDUP_REMOVED lines=22> */
[----:B------:R-:W2:Y:S04]  /*25cf0*/  LDL.64 R22, [R1+0x180] ;  /* 0x0001800001167983 */ /* 0x000ea80000100a00 */
[----:B------:R-:W2:Y:S04]  /*25d00*/  LDL.64 R50, [R1+0x188] ;  /* 0x0001880001327983 */ /* 0x000ea80000100a00 */
[----:B------:R-:W2:Y:S01]  /*25d10*/  LDL.64 R48, [R1+0x178] ;  /* 0x0001780001307983 */ /* 0x000ea20000100a00 */
[----:B---3--:R-:W-:-:S04]  /*25d20*/  IADD3 R6, P0, R12, UR6, RZ ;  /* 0x000000060c067c10 */ /* 0x008fc8000ff1e0ff */
[----:B------:R-:W-:Y:S02]  /*25d30*/  IADD3.X R7, R13, UR7, RZ, P0, !PT ;  /* 0x000000070d077c10 */ /* 0x000fe400087fe4ff */
[----:B------:R-:W3:Y:S04]  /*25d40*/  LDL.64 R12, [R1+0x1b8] ;  /* 0x0001b800010c7983 */ /* 0x000ee80000100a00 */
[----:B------:R4:W-:Y:S02]  /*25d50*/  LDGSTS.E.BYPASS.128 [R8], [R6.64+0x600], !PT ;  /* 0x0000060006087fae */ /* 0x0009e4000f901c4a */
[----:B----4-:R-:W-:Y:S02]  /*25d60*/  IADD3 R6, P0, R10, UR6, RZ ;  /* 0x000000060a067c10 */ /* 0x010fe4000ff1e0ff */
[----:B------:R-:W4:Y:S01]  /*25d70*/  LDL R10, [R1+0x20c] ;  /* 0x00020c00010a7983 */ /* 0x000f220000100800 */
[----:B------:R-:W-:-:S04]  /*25d80*/  FFMA R4, R108, R80, R4 ;  /* 0x000000506c047223 */ /* 0x000fc80000000004 */
[----:B------:R-:W-:Y:S01]  /*25d90*/  FFMA R4, R109, R81, R4 ;  /* 0x000000516d047223 */ /* 0x000fe20000000004 */
[----:B------:R-:W-:-:S03]  /*25da0*/  IADD3.X R7, R11, UR7, RZ, P0, !PT ;  /* 0x000000070b077c10 */ /* 0x000fc600087fe4ff */
[----:B------:R-:W-:Y:S01]  /*25db0*/  FFMA R4, R110, R82, R4 ;  /* 0x000000526e047223 */ /* 0x000fe20000000004 */
[----:B------:R-:W-:Y:S01]  /*25dc0*/  LEA R9, R3, R21, 0xf ;  /* 0x0000001503097211 */ /* 0x000fe200078e78ff */
[----:B------:R-:W-:Y:S02]  /*25dd0*/  FFMA R5, R106, R70, R5 ;  /* 0x000000466a057223 */ /* 0x000fe40000000005 */
[----:B------:R-:W-:Y:S01]  /*25de0*/  FFMA R62, R111, R83, R4 ;  /* 0x000000536f3e7223 */ /* 0x000fe20000000004 */
[----:B------:R-:W-:Y:S01]  /*25df0*/  IADD3 R4, P0, R14, UR6, RZ ;  /* 0x000000060e047c10 */ /* 0x000fe2000ff1e0ff */
[----:B------:R1:W-:Y:S01]  /*25e00*/  LDGSTS.E.BYPASS.128 [R9], [R6.64+0x600], !PT ;  /* 0x0000060006097fae */ /* 0x0003e2000f901c4a */
[----:B------:R-:W-:Y:S01]  /*25e10*/  FFMA R64, R107, R71, R5 ;  /* 0x000000476b407223 */ /* 0x000fe20000000005 */
[----:B------:R-:W-:Y:S02]  /*25e20*/  LEA R11, R3, R18, 0xf ;  /* 0x00000012030b7211 */ /* 0x000fe400078e78ff */
[----:B------:R-:W-:Y:S01]  /*25e30*/  IADD3.X R5, R15, UR7, RZ, P0, !PT ;  /* 0x000000070f057c10 */ /* 0x000fe200087fe4ff */
[----:B------:R-:W2:Y:S01]  /*25e40*/  LDL R14, [R1+0x200] ;  /* 0x00020000010e7983 */ /* 0x000ea20000100800 */
[----:B-----5:R-:W-:-:S03]  /*25e50*/  IADD3 R8, P0, R34, UR6, RZ ;  /* 0x0000000622087c10 */ /* 0x020fc6000ff1e0ff */
[----:B------:R5:W-:Y:S01]  /*25e60*/  LDGSTS.E.BYPASS.128 [R11], [R4.64+0x600], !PT ;  /* 0x00000600040b7fae */ /* 0x000be2000f901c4a */
[----:B------:R-:W-:Y:S02]  /*25e70*/  LEA R15, R3, R32, 0xf ;  /* 0x00000020030f7211 */ /* 0x000fe400078e78ff */
[----:B-1----:R-:W-:Y:S02]  /*25e80*/  IADD3.X R9, R35, UR7, RZ, P0, !PT ;  /* 0x0000000723097c10 */ /* 0x002fe400087fe4ff */
[----:B------:R-:W-:Y:S01]  /*25e90*/  LEA R17, R3, R27, 0xf ;  /* 0x0000001b03117211 */ /* 0x000fe200078e78ff */
[----:B------:R-:W2:Y:S01]  /*25ea0*/  LDL.64 R34, [R1+0x170] ;  /* 0x0001700001227983 */ /* 0x000ea20000100a00 */
[----:B---3--:R-:W-:-:S03]  /*25eb0*/  IADD3 R6, P1, R12, UR6, RZ ;  /* 0x000000060c067c10 */ /* 0x008fc6000ff3e0ff */
[----:B------:R-:W3:Y:S01]  /*25ec0*/  LDL R12, [R1+0x7c] ;  /* 0x00007c00010c7983 */ /* 0x000ee20000100800 */
[----:B------:R-:W-:Y:S02]  /*25ed0*/  IADD3.X R7, R13, UR7, RZ, P1, !PT ;  /* 0x000000070d077c10 */ /* 0x000fe40008ffe4ff */
[----:B------:R-:W-:Y:S02]  /*25ee0*/  LEA R13, R3, R20, 0xf ;  /* 0x00000014030d7211 */ /* 0x000fe400078e78ff */
[----:B-----5:R-:W-:-:S03]  /*25ef0*/  IADD3 R4, P1, R30, UR6, RZ ;  /* 0x000000061e047c10 */ /* 0x020fc6000ff3e0ff */
[----:B------:R1:W-:Y:S01]  /*25f00*/  LDGSTS.E.BYPASS.128 [R13], [R6.64+0x600], !PT ;  /* 0x00000600060d7fae */ /* 0x0003e2000f901c4a */
[----:B------:R-:W-:-:S03]  /*25f10*/  IADD3.X R5, R31, UR7, RZ, P1, !PT ;  /* 0x000000071f057c10 */ /* 0x000fc60008ffe4ff */
[----:B------:R5:W-:Y:S04]  /*25f20*/  LDGSTS.E.BYPASS.128 [R15], [R8.64+0x600], !PT ;  /* 0x00000600080f7fae */ /* 0x000be8000f901c4a */
[----:B------:R-:W3:Y:S01]  /*25f30*/  LDL.64 R30, [R1+0x168] ;  /* 0x00016800011e7983 */ /* 0x000ee20000100a00 */
[----:B-1----:R-:W-:-:S03]  /*25f40*/  IADD3 R6, P0, R68, UR6, RZ ;  /* 0x0000000644067c10 */ /* 0x002fc6000ff1e0ff */
[----:B------:R2:W-:Y:S01]  /*25f50*/  LDGSTS.E.BYPASS.128 [R17], [R4.64+0x600], !PT ;  /* 0x0000060004117fae */ /* 0x0005e2000f901c4a */
[----:B------:R-:W-:Y:S02]  /*25f60*/  IADD3.X R7, R69, UR7, RZ, P0, !PT ;  /* 0x0000000745077c10 */ /* 0x000fe400087fe4ff */
[----:B-----5:R-:W-:Y:S01]  /*25f70*/  IADD3 R8, P1, R52, UR6, RZ ;  /* 0x0000000634087c10 */ /* 0x020fe2000ff3e0ff */
[----:B------:R-:W5:Y:S01]  /*25f80*/  LDL.64 R68, [R1+0x160] ;  /* 0x0001600001447983 */ /* 0x000f620000100a00 */
[----:B----4-:R-:W-:Y:S02]  /*25f90*/  LEA R11, R3, R10, 0xf ;  /* 0x0000000a030b7211 */ /* 0x010fe400078e78ff */
[----:B--2---:R-:W-:-:S03]  /*25fa0*/  IADD3 R4, P0, R24, UR6, RZ ;  /* 0x0000000618047c10 */ /* 0x004fc6000ff1e0ff */
[----:B------:R1:W-:Y:S01]  /*25fb0*/  LDGSTS.E.BYPASS.128 [R11], [R6.64+0x600], !PT ;  /* 0x00000600060b7fae */ /* 0x0003e2000f901c4a */
[----:B------:R-:W-:Y:S02]  /*25fc0*/  IADD3.X R9, R53, UR7, RZ, P1, !PT ;  /* 0x0000000735097c10 */ /* 0x000fe40008ffe4ff */
[----:B------:R-:W-:Y:S01]  /*25fd0*/  LEA R13, R3, R26, 0xf ;  /* 0x0000001a030d7211 */ /* 0x000fe200078e78ff */
[----:B------:R-:W2:Y:S01]  /*25fe0*/  LDL.64 R52, [R1+0x150] ;  /* 0x0001500001347983 */ /* 0x000ea20000100a00 */
[----:B------:R-:W-:Y:S02]  /*25ff0*/  IADD3.X R5, R25, UR7, RZ, P0, !PT ;  /* 0x0000000719057c10 */ /* 0x000fe400087fe4ff */
[----:B------:R-:W-:Y:S01]  /*26000*/  LEA R15, R3, R16, 0xf ;  /* 0x00000010030f7211 */ /* 0x000fe200078e78ff */
[----:B------:R-:W4:Y:S04]  /*26010*/  LDL.64 R24, [R1+0x158] ;  /* 0x0001580001187983 */ /* 0x000f280000100a00 */
[----:B------:R1:W-:Y:S04]  /*26020*/  LDGSTS.E.BYPASS.128 [R13], [R8.64+0x600], !PT ;  /* 0x00000600080d7fae */ /* 0x0003e8000f901c4a */
[----:B------:R1:W-:Y:S02]  /*26030*/  LDGSTS.E.BYPASS.128 [R15], [R4.64+0x600], !PT ;  /* 0x00000600040f7fae */ /* 0x0003e4000f901c4a */
[----:B-1----:R-:W-:-:S02]  /*26040*/  IADD3 R6, P1, R50, UR6, RZ ;  /* 0x0000000632067c10 */ /* 0x002fc4000ff3e0ff */
[----:B------:R-:W-:-:S04]  /*26050*/  IADD3 R4, P0, R22, UR6, RZ ;  /* 0x0000000616047c10 */ /* 0x000fc8000ff1e0ff */
[----:B------:R-:W-:Y:S02]  /*26060*/  IADD3.X R5, R23, UR7, RZ, P0, !PT ;  /* 0x0000000717057c10 */ /* 0x000fe400087fe4ff */
[----:B------:R-:W2:Y:S01]  /*26070*/  LDL.64 R22, [R1+0x148] ;  /* 0x0001480001167983 */ /* 0x000ea20000100a00 */
[----:B------:R-:W-:-:S03]  /*26080*/  IADD3.X R7, R51, UR7, RZ, P1, !PT ;  /* 0x0000000733077c10 */ /* 0x000fc60008ffe4ff */
[----:B------:R-:W2:Y:S01]  /*26090*/  LDL.64 R50, [R1+0x140] ;  /* 0x0001400001327983 */ /* 0x000ea20000100a00 */
[----:B------:R-:W-:Y:S01]  /*260a0*/  FFMA R0, R104, R80, R0 ;  /* 0x0000005068007223 */ /* 0x000fe20000000000 */
[----:B------:R-:W-:-:S03]  /*260b0*/  FFMA R176, R39, R19, R176 ;  /* 0x0000001327b07223 */ /* 0x000fc600000000b0 */
        /* <DEDUP_REMOVED lines=12> */
[----:B------:R-:W-:-:S02]  /*26180*/  LEA R19, R3, R14, 0xf ;  /* 0x0000000e03137211 */ /* 0x000fc400078e78ff */
[----:B------:R-:W-:Y:S01]  /*26190*/  IADD3 R8, P1, R48, UR6, RZ ;  /* 0x0000000630087c10 */ /* 0x000fe2000ff3e0ff */
[----:B------:R-:W-:Y:S01]  /*261a0*/  FFMA R66, R107, R83, R0 ;  /* 0x000000536b427223 */ /* 0x000fe20000000000 */
[----:B------:R-:W-:Y:S01]  /*261b0*/  LEA R0, R3, 0x18000, 0x10 ;  /* 0x0001800003007811 */ /* 0x000fe200078e80ff */
[----:B------:R1:W-:Y:S01]  /*261c0*/  LDGSTS.E.BYPASS.128 [R19], [R6.64+0x600], !PT ;  /* 0x0000060006137fae */ /* 0x0003e2000f901c4a */
[----:B------:R-:W-:-:S03]  /*261d0*/  IADD3.X R9, R49, UR7, RZ, P1, !PT ;  /* 0x0000000731097c10 */ /* 0x000fc60008ffe4ff */
[----:B------:R-:W2:Y:S01]  /*261e0*/  LDL.64 R48, [R1+0x138] ;  /* 0x0001380001307983 */ /* 0x000ea20000100a00 */
[-C--:B------:R-:W-:Y:S02]  /*261f0*/  IADD3 R13, R160, R0.reuse, RZ ;  /* 0x00000000a00d7210 */ /* 0x080fe40007ffe0ff */
[----:B------:R-:W-:Y:S02]  /*26200*/  IADD3 R15, R84, R0, RZ ;  /* 0x00000000540f7210 */ /* 0x000fe40007ffe0ff */
[----:B-1----:R-:W-:-:S04]  /*26210*/  IADD3 R6, P0, R34, UR6, RZ ;  /* 0x0000000622067c10 */ /* 0x002fc8000ff1e0ff */
[----:B------:R-:W-:Y:S02]  /*26220*/  IADD3.X R7, R35, UR7, RZ, P0, !PT ;  /* 0x0000000723077c10 */ /* 0x000fe400087fe4ff */
[----:B------:R-:W2:Y:S01]  /*26230*/  LDL.64 R34, [R1+0x130] ;  /* 0x0001300001227983 */ /* 0x000ea20000100a00 */
[----:B------:R-:W-:Y:S02]  /*26240*/  IADD3 R17, R29, R0, RZ ;  /* 0x000000001d117210 */ /* 0x000fe40007ffe0ff */
[----:B---3--:R-:W-:-:S05]  /*26250*/  LEA R11, R3, R12, 0xf ;  /* 0x0000000c030b7211 */ /* 0x008fca00078e78ff */
[----:B------:R1:W-:Y:S04]  /*26260*/  LDGSTS.E.BYPASS.128 [R11], [R4.64+0x600], !PT ;  /* 0x00000600040b7fae */ /* 0x0003e8000f901c4a */
[----:B------:R-:W0:Y:S04]  /*26270*/  LDGDEPBAR ;  /* 0x00000000000079af */ /* 0x000e280000000000 */
[----:B------:R5:W-:Y:S01]  /*26280*/  LDGSTS.E.BYPASS.128 [R13], [R8.64+0x600], !PT ;  /* 0x00000600080d7fae */ /* 0x000be2000f901c4a */
[----:B-1----:R-:W-:-:S03]  /*26290*/  IADD3 R4, P1, R30, UR6, RZ ;  /* 0x000000061e047c10 */ /* 0x002fc6000ff3e0ff */
[----:B------:R4:W-:Y:S01]  /*262a0*/  LDGSTS.E.BYPASS.128 [R15], [R6.64+0x600], !PT ;  /* 0x00000600060f7fae */ /* 0x0009e2000f901c4a */
[----:B------:R-:W-:Y:S02]  /*262b0*/  IADD3 R11, R28, R0, RZ ;  /* 0x000000001c0b7210 */ /* 0x000fe40007ffe0ff */
[----:B------:R-:W-:Y:S01]  /*262c0*/  IADD3.X R5, R31, UR7, RZ, P1, !PT ;  /* 0x000000071f057c10 */ /* 0x000fe20008ffe4ff */
[----:B------:R-:W3:Y:S04]  /*262d0*/  LDL.64 R28, [R1+0x120] ;  /* 0x00012000011c7983 */ /* 0x000ee80000100a00 */
[----:B------:R-:W3:Y:S01]  /*262e0*/  LDL.64 R30, [R1+0x128] ;  /* 0x00012800011e7983 */ /* 0x000ee20000100a00 */
[----:B-----5:R-:W-:-:S03]  /*262f0*/  IADD3 R8, P0, R68, UR6, RZ ;  /* 0x0000000644087c10 */ /* 0x020fc6000ff1e0ff */
[----:B------:R2:W-:Y:S01]  /*26300*/  LDGSTS.E.BYPASS.128 [R17], [R4.64+0x600], !PT ;  /* 0x0000060004117fae */ /* 0x0005e2000f901c4a */
[----:B------:R-:W-:-:S05]  /*26310*/  IADD3.X R9, R69, UR7, RZ, P0, !PT ;  /* 0x0000000745097c10 */ /* 0x000fca00087fe4ff */
[----:B------:R1:W-:Y:S01]  /*26320*/  LDGSTS.E.BYPASS.128 [R11], [R8.64+0x600], !PT ;  /* 0x00000600080b7fae */ /* 0x0003e2000f901c4a */
[----:B----4-:R-:W-:-:S04]  /*26330*/  IADD3 R6, P1, R24, UR6, RZ ;  /* 0x0000000618067c10 */ /* 0x010fc8000ff3e0ff */
[----:B------:R-:W-:Y:S02]  /*26340*/  IADD3.X R7, R25, UR7, RZ, P1, !PT ;  /* 0x0000000719077c10 */ /* 0x000fe40008ffe4ff */
[----:B------:R-:W4:Y:S01]  /*26350*/  LDL.64 R24, [R1+0x118] ;  /* 0x0001180001187983 */ /* 0x000f220000100a00 */
[----:B-1----:R-:W-:-:S03]  /*26360*/  IADD3 R11, R18, R0, RZ ;  /* 0x00000000120b7210 */ /* 0x002fc60007ffe0ff */
[----:B------:R-:W5:Y:S01]  /*26370*/  LDL.64 R18, [R1+0x108] ;  /* 0x0001080001127983 */ /* 0x000f620000100a00 */
[-C--:B------:R-:W-:Y:S02]  /*26380*/  IADD3 R13, R54, R0.reuse, RZ ;  /* 0x00000000360d7210 */ /* 0x080fe40007ffe0ff */
[----:B--2---:R-:W-:Y:S02]  /*26390*/  IADD3 R4, P0, R52, UR6, RZ ;  /* 0x0000000634047c10 */ /* 0x004fe4000ff1e0ff */
[----:B------:R-:W-:Y:S01]  /*263a0*/  IADD3 R17, R21, R0, RZ ;  /* 0x0000000015117210 */ /* 0x000fe20007ffe0ff */
[----:B------:R1:W-:Y:S01]  /*263b0*/  LDGSTS.E.BYPASS.128 [R13], [R6.64+0x600], !PT ;  /* 0x00000600060d7fae */ /* 0x0003e2000f901c4a */
[----:B------:R-:W-:-:S04]  /*263c0*/  IADD3 R8, P1, R22, UR6, RZ ;  /* 0x0000000616087c10 */ /* 0x000fc8000ff3e0ff */
[----:B------:R-:W-:Y:S02]  /*263d0*/  IADD3.X R9, R23, UR7, RZ, P1, !PT ;  /* 0x0000000717097c10 */ /* 0x000fe40008ffe4ff */
[----:B------:R-:W2:Y:S01]  /*263e0*/  LDL.64 R22, [R1+0x110] ;  /* 0x0001100001167983 */ /* 0x000ea20000100a00 */
[-C--:B-1----:R-:W-:Y:S02]  /*263f0*/  IADD3 R13, R20, R0.reuse, RZ ;  /* 0x00000000140d7210 */ /* 0x082fe40007ffe0ff */
[----:B------:R-:W-:Y:S01]  /*26400*/  IADD3.X R5, R53, UR7, RZ, P0, !PT ;  /* 0x0000000735057c10 */ /* 0x000fe200087fe4ff */
[----:B------:R-:W2:Y:S01]  /*26410*/  LDL.64 R20, [R1+0x100] ;  /* 0x0001000001147983 */ /* 0x000ea20000100a00 */
[----:B------:R-:W-:Y:S02]  /*26420*/  IADD3 R6, P0, R50, UR6, RZ ;  /* 0x0000000632067c10 */ /* 0x000fe4000ff1e0ff */
[----:B------:R-:W-:Y:S01]  /*26430*/  IADD3 R15, R33, R0, RZ ;  /* 0x00000000210f7210 */ /* 0x000fe20007ffe0ff */
[----:B------:R-:W2:Y:S01]  /*26440*/  LDL.64 R52, [R1+0xc0] ;  /* 0x0000c00001347983 */ /* 0x000ea20000100a00 */
[----:B------:R-:W-:-:S03]  /*26450*/  IADD3.X R7, R51, UR7, RZ, P0, !PT ;  /* 0x0000000733077c10 */ /* 0x000fc600087fe4ff */
[----:B------:R1:W-:Y:S04]  /*26460*/  LDGSTS.E.BYPASS.128 [R15], [R4.64+0x600], !PT ;  /* 0x00000600040f7fae */ /* 0x0003e8000f901c4a */
[----:B------:R1:W-:Y:S04]  /*26470*/  LDGSTS.E.BYPASS.128 [R17], [R8.64+0x600], !PT ;  /* 0x0000060008117fae */ /* 0x0003e8000f901c4a */
[----:B------:R1:W-:Y:S04]  /*26480*/  LDGSTS.E.BYPASS.128 [R11], [R6.64+0x600], !PT ;  /* 0x00000600060b7fae */ /* 0x0003e8000f901c4a */
[----:B------:R-:W2:Y:S01]  /*26490*/  LDL R50, [R1+0x25c] ;  /* 0x00025c0001327983 */ /* 0x000ea20000100800 */
[----:B-1----:R-:W-:-:S03]  /*264a0*/  IADD3 R11, R10, R0, RZ ;  /* 0x000000000a0b7210 */ /* 0x002fc60007ffe0ff */
[----:B------:R-:W2:Y:S01]  /*264b0*/  LDL R10, [R1+0x274] ;  /* 0x00027400010a7983 */ /* 0x000ea20000100800 */
[----:B------:R-:W-:Y:S02]  /*264c0*/  IADD3 R4, P1, R48, UR6, RZ ;  /* 0x0000000630047c10 */ /* 0x000fe4000ff3e0ff */
[----:B------:R-:W-:Y:S02]  /*264d0*/  IADD3 R8, P0, R34, UR6, RZ ;  /* 0x0000000622087c10 */ /* 0x000fe4000ff1e0ff */
[----:B------:R-:W-:Y:S02]  /*264e0*/  IADD3.X R5, R49, UR7, RZ, P1, !PT ;  /* 0x0000000731057c10 */ /* 0x000fe40008ffe4ff */
[----:B------:R-:W-:Y:S01]  /*264f0*/  IADD3.X R9, R35, UR7, RZ, P0, !PT ;  /* 0x0000000723097c10 */ /* 0x000fe200087fe4ff */
[----:B------:R-:W2:Y:S01]  /*26500*/  LDL.64 R48, [R1+0xb8] ;  /* 0x0000b80001307983 */ /* 0x000ea20000100a00 */
[----:B------:R-:W-:-:S03]  /*26510*/  IADD3 R15, R32, R0, RZ ;  /* 0x00000000200f7210 */ /* 0x000fc60007ffe0ff */
[----:B------:R1:W-:Y:S01]  /*26520*/  LDGSTS.E.BYPASS.128 [R13], [R4.64+0x600], !PT ;  /* 0x00000600040d7fae */ /* 0x0003e2000f901c4a */
[----:B------:R-:W-:-:S03]  /*26530*/  IADD3 R17, R27, R0, RZ ;  /* 0x000000001b117210 */ /* 0x000fc60007ffe0ff */
[----:B------:R-:W2:Y:S04]  /*26540*/  LDL.64 R32, [R1+0xf8] ;  /* 0x0000f80001207983 */ /* 0x000ea80000100a00 */
[----:B------:R1:W-:Y:S04]  /*26550*/  LDGSTS.E.BYPASS.128 [R15], [R8.64+0x600], !PT ;  /* 0x00000600080f7fae */ /* 0x0003e8000f901c4a */
[----:B------:R-:W2:Y:S01]  /*26560*/  LDL R27, [R1+0x278] ;  /* 0x00027800011b7983 */ /* 0x000ea20000100800 */
[----:B-1----:R-:W-:-:S03]  /*26570*/  IADD3 R13, R26, R0, RZ ;  /* 0x000000001a0d7210 */ /* 0x002fc60007ffe0ff */
[----:B------:R-:W2:Y:S01]  /*26580*/  LDL R26, [R1+0x270] ;  /* 0x00027000011a7983 */ /* 0x000ea20000100800 */
[----:B------:R-:W-:-:S03]  /*26590*/  IADD3 R15, R16, R0, RZ ;  /* 0x00000000100f7210 */ /* 0x000fc60007ffe0ff */
[----:B------:R-:W2:Y:S04]  /*265a0*/  LDL.64 R34, [R1+0xb0] ;  /* 0x0000b00001227983 */ /* 0x000ea80000100a00 */
[----:B------:R-:W2:Y:S01]  /*265b0*/  LDL R16, [R1+0x26c] ;  /* 0x00026c0001107983 */ /* 0x000ea20000100800 */
[----:B---3--:R-:W-:Y:S02]  /*265c0*/  IADD3 R4, P0, R28, UR6, RZ ;  /* 0x000000061c047c10 */ /* 0x008fe4000ff1e0ff */
[----:B------:R-:W-:Y:S02]  /*265d0*/  IADD3 R6, P1, R30, UR6, RZ ;  /* 0x000000061e067c10 */ /* 0x000fe4000ff3e0ff */
[----:B------:R-:W-:Y:S02]  /*265e0*/  IADD3.X R5, R29, UR7, RZ, P0, !PT ;  /* 0x000000071d057c10 */ /* 0x000fe400087fe4ff */
[----:B------:R-:W-:Y:S01]  /*265f0*/  IADD3.X R7, R31, UR7, RZ, P1, !PT ;  /* 0x000000071f077c10 */ /* 0x000fe20008ffe4ff */
[----:B------:R-:W3:Y:S04]  /*26600*/  LDL.64 R28, [R1+0xe8] ;  /* 0x0000e800011c7983 */ /* 0x000ee80000100a00 */
[----:B------:R-:W3:Y:S04]  /*26610*/  LDL.64 R30, [R1+0xf0] ;  /* 0x0000f000011e7983 */ /* 0x000ee80000100a00 */
[----:B------:R2:W-:Y:S04]  /*26620*/  LDGSTS.E.BYPASS.128 [R17], [R6.64+0x600], !PT ;  /* 0x0000060006117fae */ /* 0x0005e8000f901c4a */
[----:B------:R5:W-:Y:S01]  /*26630*/  LDGSTS.E.BYPASS.128 [R11], [R4.64+0x600], !PT ;  /* 0x00000600040b7fae */ /* 0x000be2000f901c4a */
[----:B----4-:R-:W-:-:S04]  /*26640*/  IADD3 R8, P1, R24, UR6, RZ ;  /* 0x0000000618087c10 */ /* 0x010fc8000ff3e0ff */
[----:B------:R-:W-:Y:S02]  /*26650*/  IADD3.X R9, R25, UR7, RZ, P1, !PT ;  /* 0x0000000719097c10 */ /* 0x000fe40008ffe4ff */
[----:B------:R-:W4:Y:S01]  /*26660*/  LDL.64 R24, [R1+0xe0] ;  /* 0x0000e00001187983 */ /* 0x000f220000100a00 */
[----:B-----5:R-:W-:-:S03]  /*26670*/  IADD3 R4, P1, R18, UR6, RZ ;  /* 0x0000000612047c10 */ /* 0x020fc6000ff3e0ff */
[----:B------:R1:W-:Y:S01]  /*26680*/  LDGSTS.E.BYPASS.128 [R13], [R8.64+0x600], !PT ;  /* 0x00000600080d7fae */ /* 0x0003e2000f901c4a */
[----:B------:R-:W-:-:S03]  /*26690*/  IADD3.X R5, R19, UR7, RZ, P1, !PT ;  /* 0x0000000713057c10 */ /* 0x000fc60008ffe4ff */
[----:B------:R-:W5:Y:S01]  /*266a0*/  LDL.64 R18, [R1+0xd0] ;  /* 0x0000d00001127983 */ /* 0x000f620000100a00 */
[----:B--2---:R-:W-:-:S04]  /*266b0*/  IADD3 R6, P0, R22, UR6, RZ ;  /* 0x0000000616067c10 */ /* 0x004fc8000ff1e0ff */
[----:B------:R-:W-:Y:S02]  /*266c0*/  IADD3.X R7, R23, UR7, RZ, P0, !PT ;  /* 0x0000000717077c10 */ /* 0x000fe400087fe4ff */
[----:B------:R-:W2:Y:S01]  /*266d0*/  LDL.64 R22, [R1+0xd8] ;  /* 0x0000d80001167983 */ /* 0x000ea20000100a00 */
[----:B-1----:R-:W-:Y:S02]  /*266e0*/  IADD3 R8, P0, R20, UR6, RZ ;  /* 0x0000000614087c10 */ /* 0x002fe4000ff1e0ff */
[----:B------:R-:W-:Y:S01]  /*266f0*/  IADD3 R17, R14, R0, RZ ;  /* 0x000000000e117210 */ /* 0x000fe20007ffe0ff */
[----:B------:R1:W-:Y:S01]  /*26700*/  LDGSTS.E.BYPASS.128 [R15], [R6.64+0x600], !PT ;  /* 0x00000600060f7fae */ /* 0x0003e2000f901c4a */
[----:B------:R-:W-:-:S03]  /*26710*/  IADD3.X R9, R21, UR7, RZ, P0, !PT ;  /* 0x0000000715097c10 */ /* 0x000fc600087fe4ff */
[----:B------:R-:W2:Y:S01]  /*26720*/  LDL.64 R20, [R1+0xc8] ;  /* 0x0000c80001147983 */ /* 0x000ea20000100a00 */
[----:B------:R-:W-:-:S03]  /*26730*/  IADD3 R11, R12, R0, RZ ;  /* 0x000000000c0b7210 */ /* 0x000fc60007ffe0ff */
[----:B------:R-:W2:Y:S04]  /*26740*/  LDL R14, [R1+0x268] ;  /* 0x00026800010e7983 */ /* 0x000ea80000100800 */
[----:B------:R-:W2:Y:S04]  /*26750*/  LDL R12, [R1+0x264] ;  /* 0x00026400010c7983 */ /* 0x000ea80000100800 */
[----:B------:R1:W-:Y:S04]  /*26760*/  LDGSTS.E.BYPASS.128 [R17], [R4.64+0x600], !PT ;  /* 0x0000060004117fae */ /* 0x0003e8000f901c4a */
[----:B------:R1:W-:Y:S02]  /*26770*/  LDGSTS.E.BYPASS.128 [R11], [R8.64+0x600], !PT ;  /* 0x00000600080b7fae */ /* 0x0003e4000f901c4a */
[----:B-1----:R-:W-:-:S02]  /*26780*/  IADD3 R15, R10, R0, RZ ;  /* 0x000000000a0f7210 */ /* 0x002fc40007ffe0ff */
[----:B------:R-:W2:Y:S01]  /*26790*/  LDL R10, [R1+0x260] ;  /* 0x00026000010a7983 */ /* 0x000ea20000100800 */
[----:B------:R-:W-:-:S03]  /*267a0*/  IADD3 R6, P1, R32, UR6, RZ ;  /* 0x0000000620067c10 */ /* 0x000fc6000ff3e0ff */
[----:B------:R-:W2:Y:S01]  /*267b0*/  LDL R32, [R1+0x254] ;  /* 0x0002540001207983 */ /* 0x000ea20000100800 */
[----:B------:R-:W-:-:S03]  /*267c0*/  IADD3.X R7, R33, UR7, RZ, P1, !PT ;  /* 0x0000000721077c10 */ /* 0x000fc60008ffe4ff */
[----:B------:R-:W2:Y:S01]  /*267d0*/  LDL R33, [R1+0x258] ;  /* 0x0002580001217983 */ /* 0x000ea20000100800 */
[----:B------:R-:W-:-:S03]  /*267e0*/  IADD3 R13, R27, R0, RZ ;  /* 0x000000001b0d7210 */ /* 0x000fc60007ffe0ff */
[----:B------:R-:W2:Y:S01]  /*267f0*/  LDL R27, [R1+0x250] ;  /* 0x00025000011b7983 */ /* 0x000ea20000100800 */
[----:B------:R-:W-:-:S03]  /*26800*/  IADD3 R17, R26, R0, RZ ;  /* 0x000000001a117210 */ /* 0x000fc60007ffe0ff */
[----:B------:R4:W-:Y:S04]  /*26810*/  LDGSTS.E.BYPASS.128 [R13], [R6.64+0x600], !PT ;  /* 0x00000600060d7fae */ /* 0x0009e8000f901c4a */
[----:B------:R-:W2:Y:S01]  /*26820*/  LDL R26, [R1+0x24c] ;  /* 0x00024c00011a7983 */ /* 0x000ea20000100800 */
[----:B------:R-:W-:-:S03]  /*26830*/  IADD3 R11, R16, R0, RZ ;  /* 0x00000000100b7210 */ /* 0x000fc60007ffe0ff */
[----:B------:R-:W2:Y:S01]  /*26840*/  LDL R16, [R1+0x248] ;  /* 0x0002480001107983 */ /* 0x000ea20000100800 */
[----:B---3--:R-:W-:Y:S02]  /*26850*/  IADD3 R8, P1, R28, UR6, RZ ;  /* 0x000000061c087c10 */ /* 0x008fe4000ff3e0ff */
[----:B------:R-:W-:Y:S02]  /*26860*/  IADD3 R4, P0, R30, UR6, RZ ;  /* 0x000000061e047c10 */ /* 0x000fe4000ff1e0ff */
[----:B------:R-:W-:Y:S02]  /*26870*/  IADD3.X R9, R29, UR7, RZ, P1, !PT ;  /* 0x000000071d097c10 */ /* 0x000fe40008ffe4ff */
[----:B------:R-:W-:Y:S01]  /*26880*/  IADD3.X R5, R31, UR7, RZ, P0, !PT ;  /* 0x000000071f057c10 */ /* 0x000fe200087fe4ff */
[----:B------:R-:W3:Y:S04]  /*26890*/  LDL.64 R28, [R1+0xa0] ;  /* 0x0000a000011c7983 */ /* 0x000ee80000100a00 */
[----:B------:R2:W-:Y:S04]  /*268a0*/  LDGSTS.E.BYPASS.128 [R15], [R4.64+0x600], !PT ;  /* 0x00000600040f7fae */ /* 0x0005e8000f901c4a */
[----:B------:R5:W-:Y:S04]  /*268b0*/  LDGSTS.E.BYPASS.128 [R17], [R8.64+0x600], !PT ;  /* 0x0000060008117fae */ /* 0x000be8000f901c4a */
[----:B------:R-:W3:Y:S01]  /*268c0*/  LDL.64 R30, [R1+0xa8] ;  /* 0x0000a800011e7983 */ /* 0x000ee20000100a00 */
        /* <DEDUP_REMOVED lines=10> */
[----:B-1----:R-:W-:-:S04]  /*26970*/  IADD3 R6, P1, R20, UR6, RZ ;  /* 0x0000000614067c10 */ /* 0x002fc8000ff3e0ff */
[----:B------:R-:W-:Y:S02]  /*26980*/  IADD3.X R7, R21, UR7, RZ, P1, !PT ;  /* 0x0000000715077c10 */ /* 0x000fe40008ffe4ff */
[----:B------:R-:W2:Y:S01]  /*26990*/  LDL.64 R20, [R1+0x80] ;  /* 0x0000800001147983 */ /* 0x000ea20000100a00 */
[-C--:B------:R-:W-:Y:S02]  /*269a0*/  IADD3 R13, R14, R0.reuse, RZ ;  /* 0x000000000e0d7210 */ /* 0x080fe40007ffe0ff */
[-C--:B------:R-:W-:Y:S01]  /*269b0*/  IADD3 R15, R12, R0.reuse, RZ ;  /* 0x000000000c0f7210 */ /* 0x080fe20007ffe0ff */
[----:B------:R-:W2:Y:S04]  /*269c0*/  LDL R14, [R1+0x244] ;  /* 0x00024400010e7983 */ /* 0x000ea80000100800 */
[----:B------:R-:W2:Y:S04]  /*269d0*/  LDL R12, [R1+0x240] ;  /* 0x00024000010c7983 */ /* 0x000ea80000100800 */
[----:B------:R1:W-:Y:S01]  /*269e0*/  LDGSTS.E.BYPASS.128 [R13], [R4.64+0x600], !PT ;  /* 0x00000600040d7fae */ /* 0x0003e2000f901c4a */
[----:B------:R-:W-:-:S03]  /*269f0*/  IADD3 R17, R10, R0, RZ ;  /* 0x000000000a117210 */ /* 0x000fc60007ffe0ff */
[----:B------:R1:W-:Y:S04]  /*26a00*/  LDGSTS.E.BYPASS.128 [R15], [R8.64+0x600], !PT ;  /* 0x00000600080f7fae */ /* 0x0003e8000f901c4a */
[----:B------:R-:W2:Y:S01]  /*26a10*/  LDL R10, [R1+0x23c] ;  /* 0x00023c00010a7983 */ /* 0x000ea20000100800 */
[----:B-1----:R-:W-:-:S03]  /*26a20*/  IADD3 R4, P0, R52, UR6, RZ ;  /* 0x0000000634047c10 */ /* 0x002fc6000ff1e0ff */
[----:B------:R1:W-:Y:S01]  /*26a30*/  LDGSTS.E.BYPASS.128 [R17], [R6.64+0x600], !PT ;  /* 0x0000060006117fae */ /* 0x0003e2000f901c4a */
[----:B------:R-:W-:Y:S02]  /*26a40*/  IADD3 R11, R50, R0, RZ ;  /* 0x00000000320b7210 */ /* 0x000fe40007ffe0ff */
[----:B------:R-:W-:Y:S02]  /*26a50*/  IADD3.X R5, R53, UR7, RZ, P0, !PT ;  /* 0x0000000735057c10 */ /* 0x000fe400087fe4ff */
[----:B------:R-:W-:-:S03]  /*26a60*/  IADD3 R8, P1, R48, UR6, RZ ;  /* 0x0000000630087c10 */ /* 0x000fc6000ff3e0ff */
[----:B------:R1:W-:Y:S01]  /*26a70*/  LDGSTS.E.BYPASS.128 [R11], [R4.64+0x600], !PT ;  /* 0x00000600040b7fae */ /* 0x0003e2000f901c4a */
[----:B------:R-:W-:Y:S02]  /*26a80*/  IADD3.X R9, R49, UR7, RZ, P1, !PT ;  /* 0x0000000731097c10 */ /* 0x000fe40008ffe4ff */
[----:B-1----:R-:W-:Y:S02]  /*26a90*/  IADD3 R6, P0, R34, UR6, RZ ;  /* 0x0000000622067c10 */ /* 0x002fe4000ff1e0ff */
[-C--:B------:R-:W-:Y:S02]  /*26aa0*/  IADD3 R13, R33, R0.reuse, RZ ;  /* 0x00000000210d7210 */ /* 0x080fe40007ffe0ff */
[----:B------:R-:W-:Y:S02]  /*26ab0*/  IADD3.X R7, R35, UR7, RZ, P0, !PT ;  /* 0x0000000723077c10 */ /* 0x000fe400087fe4ff */
[-C--:B------:R-:W-:Y:S01]  /*26ac0*/  IADD3 R15, R32, R0.reuse, RZ ;  /* 0x00000000200f7210 */ /* 0x080fe20007ffe0ff */
[----:B------:R3:W-:Y:S04]  /*26ad0*/  LDGSTS.E.BYPASS.128 [R13], [R8.64+0x600], !PT ;  /* 0x00000600080d7fae */ /* 0x0007e8000f901c4a */
[----:B------:R5:W-:Y:S01]  /*26ae0*/  LDGSTS.E.BYPASS.128 [R15], [R6.64+0x600], !PT ;  /* 0x00000600060f7fae */ /* 0x000be2000f901c4a */
[----:B------:R-:W-:-:S02]  /*26af0*/  IADD3 R17, R27, R0, RZ ;  /* 0x000000001b117210 */ /* 0x000fc40007ffe0ff */
[----:B------:R-:W-:Y:S01]  /*26b00*/  IADD3 R11, R26, R0, RZ ;  /* 0x000000001a0b7210 */ /* 0x000fe20007ffe0ff */
[----:B------:R-:W1:Y:S01]  /*26b10*/  S2R R2, SR_TID.X ;  /* 0x0000000000027919 */ /* 0x000e620000002100 */
[----:B------:R-:W-:Y:S01]  /*26b20*/  UIADD3 UR5, UR5, 0x1, URZ ;  /* 0x0000000105057890 */ /* 0x000fe2000fffe03f */
        /* <DEDUP_REMOVED lines=14> */
[C---:B------:R-:W-:Y:S01]  /*26c10*/  FFMA R239, R112.reuse, R76, R239 ;  /* 0x0000004c70ef7223 */ /* 0x040fe200000000ef */
        /* <DEDUP_REMOVED lines=24> */
[----:B------:R-:W-:Y:S01]  /*26da0*/  UISETP.GE.AND UP1, UPT, UR5, 0x3, UPT ;  /* 0x000000030500788c */ /* 0x000fe2000bf26270 */
        /* <DEDUP_REMOVED lines=39> */
[----:B------:R-:W-:Y:S01]  /*27020*/  USEL UR5, UR5, URZ, !UP1 ;  /* 0x0000003f05057287 */ /* 0x000fe2000c800000 */
        /* <DEDUP_REMOVED lines=13> */
[----:B-1----:R-:W-:Y:S01]  /*27100*/  SHF.L.U32 R2, R2, 0x4, RZ ;  /* 0x0000000402027819 */ /* 0x002fe200000006ff */
        /* <DEDUP_REMOVED lines=39> */
[----:B------:R-:W-:-:S02]  /*27380*/  USHF.L.U32 UR4, UR5, 0xf, URZ ;  /* 0x0000000f05047899 */ /* 0x000fc4000800063f */
[----:B------:R-:W-:Y:S01]  /*27390*/  ULEA UR8, UR5, 0x18000, 0x10 ;  /* 0x0001800005087891 */ /* 0x000fe2000f8e803f */
        /* <DEDUP_REMOVED lines=8> */
[----:B---3--:R-:W-:Y:S02]  /*27420*/  IADD3 R8, P0, R28, UR6, RZ ;  /* 0x000000061c087c10 */ /* 0x008fe4000ff1e0ff */
[----:B------:R-:W-:-:S04]  /*27430*/  IADD3 R4, P1, R30, UR6, RZ ;  /* 0x000000061e047c10 */ /* 0x000fc8000ff3e0ff */
[----:B------:R-:W-:Y:S02]  /*27440*/  IADD3.X R5, R31, UR7, RZ, P1, !PT ;  /* 0x000000071f057c10 */ /* 0x000fe40008ffe4ff */
[----:B------:R-:W-:-:S03]  /*27450*/  IADD3.X R9, R29, UR7, RZ, P0, !PT ;  /* 0x000000071d097c10 */ /* 0x000fc600087fe4ff */
[----:B------:R4:W-:Y:S04]  /*27460*/  LDGSTS.E.BYPASS.128 [R17], [R4.64+0x600], !PT ;  /* 0x0000060004117fae */ /* 0x0009e8000f901c4a */
[----:B------:R2:W-:Y:S01]  /*27470*/  LDGSTS.E.BYPASS.128 [R11], [R8.64+0x600], !PT ;  /* 0x00000600080b7fae */ /* 0x0005e2000f901c4a */
[----:B-----5:R-:W-:-:S04]  /*27480*/  IADD3 R6, P1, R18, UR6, RZ ;  /* 0x0000000612067c10 */ /* 0x020fc8000ff3e0ff */
[----:B------:R-:W-:Y:S02]  /*27490*/  IADD3.X R7, R19, UR7, RZ, P1, !PT ;  /* 0x0000000713077c10 */ /* 0x000fe40008ffe4ff */
[----:B------:R-:W-:Y:S02]  /*274a0*/  IADD3 R19, R16, R0, RZ ;  /* 0x0000000010137210 */ /* 0x000fe40007ffe0ff */
[----:B----4-:R-:W-:-:S03]  /*274b0*/  IADD3 R4, P0, R24, UR6, RZ ;  /* 0x0000000618047c10 */ /* 0x010fc6000ff1e0ff */
[----:B------:R1:W-:Y:S01]  /*274c0*/  LDGSTS.E.BYPASS.128 [R19], [R6.64+0x600], !PT ;  /* 0x0000060006137fae */ /* 0x0003e2000f901c4a */
[----:B------:R-:W-:Y:S02]  /*274d0*/  IADD3.X R5, R25, UR7, RZ, P0, !PT ;  /* 0x0000000719057c10 */ /* 0x000fe400087fe4ff */
[----:B--2---:R-:W-:-:S04]  /*274e0*/  IADD3 R8, P1, R22, UR6, RZ ;  /* 0x0000000616087c10 */ /* 0x004fc8000ff3e0ff */
[----:B------:R-:W-:Y:S02]  /*274f0*/  IADD3.X R9, R23, UR7, RZ, P1, !PT ;  /* 0x0000000717097c10 */ /* 0x000fe40008ffe4ff */
[----:B-1----:R-:W-:Y:S02]  /*27500*/  IADD3 R6, P2, R20, UR6, RZ ;  /* 0x0000000614067c10 */ /* 0x002fe4000ff5e0ff */
[-C--:B------:R-:W-:Y:S02]  /*27510*/  IADD3 R13, R14, R0.reuse, RZ ;  /* 0x000000000e0d7210 */ /* 0x080fe40007ffe0ff */
[----:B------:R-:W-:Y:S02]  /*27520*/  IADD3.X R7, R21, UR7, RZ, P2, !PT ;  /* 0x0000000715077c10 */ /* 0x000fe400097fe4ff */
[-C--:B------:R-:W-:Y:S01]  /*27530*/  IADD3 R15, R12, R0.reuse, RZ ;  /* 0x000000000c0f7210 */ /* 0x080fe20007ffe0ff */
[----:B------:R1:W-:Y:S04]  /*27540*/  LDGSTS.E.BYPASS.128 [R13], [R4.64+0x600], !PT ;  /* 0x00000600040d7fae */ /* 0x0003e8000f901c4a */
[----:B------:R2:W-:Y:S01]  /*27550*/  LDGSTS.E.BYPASS.128 [R15], [R8.64+0x600], !PT ;  /* 0x00000600080f7fae */ /* 0x0005e2000f901c4a */
[----:B------:R-:W-:-:S05]  /*27560*/  IADD3 R17, R10, R0, RZ ;  /* 0x000000000a117210 */ /* 0x000fca0007ffe0ff */
[----:B------:R3:W-:Y:S04]  /*27570*/  LDGSTS.E.BYPASS.128 [R17], [R6.64+0x600], !PT ;  /* 0x0000060006117fae */ /* 0x0007e8000f901c4a */
[----:B------:R-:W0:Y:S01]  /*27580*/  LDGDEPBAR ;  /* 0x00000000000079af */ /* 0x000e220000000000 */
[----:B------:R-:W-:Y:S01]  /*27590*/  PLOP3.LUT P0, PT, PT, PT, UP0, 0x80, 0x0 ;  /* 0x000000000000781c */ /* 0x000fe20003f0f008 */
[----:B------:R-:W-:Y:S02]  /*275a0*/  UIADD3 UR6, UP2, UR6, 0x200, URZ ;  /* 0x0000020006067890 */ /* 0x000fe4000ff5e03f */
[----:B------:R-:W-:Y:S02]  /*275b0*/  UPLOP3.LUT UP0, UPT, UPT, UPT, UPT, 0x40, 0x0 ;  /* 0x000000000000789c */ /* 0x000fe40003f0e870 */
[----:B------:R-:W-:Y:S01]  /*275c0*/  UIADD3.X UR7, URZ, UR7, URZ, UP2, !UPT ;  /* 0x000000073f077290 */ /* 0x000fe200097fe43f */
[-C--:B------:R-:W-:Y:S01]  /*275d0*/  FFMA R31, R131, R75.reuse, R196 ;  /* 0x0000004b831f7223 */ /* 0x080fe200000000c4 */
[-C--:B------:R-:W-:Y:S01]  /*275e0*/  FFMA R23, R139, R75.reuse, R181 ;  /* 0x0000004b8b177223 */ /* 0x080fe200000000b5 */
[-C--:B------:R-:W-:Y:S01]  /*275f0*/  FFMA R27, R143, R75.reuse, R193 ;  /* 0x0000004b8f1b7223 */ /* 0x080fe200000000c1 */
[-C--:B------:R-:W-:Y:S01]  /*27600*/  FFMA R11, R147, R75.reuse, R209 ;  /* 0x0000004b930b7223 */ /* 0x080fe200000000d1 */
[-C--:B--2---:R-:W-:Y:S01]  /*27610*/  FFMA R15, R151, R75.reuse, R220 ;  /* 0x0000004b970f7223 */ /* 0x084fe200000000dc */
[----:B------:R-:W-:Y:S01]  /*27620*/  FFMA R19, R155, R75, R233 ;  /* 0x0000004b9b137223 */ /* 0x000fe200000000e9 */
[C---:B------:R-:W-:Y:S01]  /*27630*/  FFMA R230, R235.reuse, R83, R230 ;  /* 0x00000053ebe67223 */ /* 0x040fe200000000e6 */
[C---:B------:R-:W-:Y:S01]  /*27640*/  FFMA R229, R235.reuse, R79, R229 ;  /* 0x0000004febe57223 */ /* 0x040fe200000000e5 */
[----:B------:R-:W-:Y:S01]  /*27650*/  FFMA R228, R235, R71, R228 ;  /* 0x00000047ebe47223 */ /* 0x000fe200000000e4 */
[----:B------:R-:W-:Y:S01]  /*27660*/  LOP3.LUT R2, R2, 0x1e00, RZ, 0xc0, !PT ;  /* 0x00001e0002027812 */ /* 0x000fe200078ec0ff */
[C---:B------:R-:W-:Y:S01]  /*27670*/  FFMA R61, R111.reuse, R79, R236 ;  /* 0x0000004f6f3d7223 */ /* 0x040fe200000000ec */
[----:B------:R-:W-:Y:S01]  /*27680*/  FFMA R60, R111, R71, R237 ;  /* 0x000000476f3c7223 */ /* 0x000fe200000000ed */
[C---:B------:R-:W-:Y:S01]  /*27690*/  FFMA R58, R115.reuse, R83, R176 ;  /* 0x00000053733a7223 */ /* 0x040fe200000000b0 */
[----:B------:R-:W-:Y:S01]  /*276a0*/  FFMA R57, R115, R79, R239 ;  /* 0x0000004f73397223 */ /* 0x000fe200000000ef */
[----:B------:R-:W-:-:S04]  /*276b0*/  DEPBAR.LE SB0, 0x4 ;  /* 0x000081000000791a */ /* 0x000fc80000000000 */
        /* <DEDUP_REMOVED lines=26> */
[C---:B-1----:R-:W-:Y:S01]  /*27860*/  FFMA R13, R151.reuse, R79, R213 ;  /* 0x0000004f970d7223 */ /* 0x042fe200000000d5 */
[----:B------:R-:W-:Y:S01]  /*27870*/  FFMA R12, R151, R71, R234 ;  /* 0x00000047970c7223 */ /* 0x000fe200000000ea */
[C---:B------:R-:W-:Y:S01]  /*27880*/  FFMA R18, R155.reuse, R83, R232 ;  /* 0x000000539b127223 */ /* 0x040fe200000000e8 */
[C---:B---3--:R-:W-:Y:S01]  /*27890*/  FFMA R17, R155.reuse, R79, R217 ;  /* 0x0000004f9b117223 */ /* 0x048fe200000000d9 */
[----:B------:R-:W-:Y:S01]  /*278a0*/  FFMA R16, R155, R71, R221 ;  /* 0x000000479b107223 */ /* 0x000fe200000000dd */
[C---:B------:R-:W-:Y:S01]  /*278b0*/  FFMA R75, R159.reuse, R75, R173 ;  /* 0x0000004b9f4b7223 */ /* 0x040fe200000000ad */
[C---:B------:R-:W-:Y:S01]  /*278c0*/  FFMA R74, R159.reuse, R83, R169 ;  /* 0x000000539f4a7223 */ /* 0x040fe200000000a9 */
[C---:B------:R-:W-:Y:S01]  /*278d0*/  FFMA R73, R159.reuse, R79, R165 ;  /* 0x0000004f9f497223 */ /* 0x040fe200000000a5 */
[----:B------:R-:W-:Y:S01]  /*278e0*/  FFMA R72, R159, R71, R161 ;  /* 0x000000479f487223 */ /* 0x000fe200000000a1 */
[----:B------:R-:W-:Y:S06]  /*278f0*/  BAR.SYNC 0x0 ;  /* 0x0000000000007b1d */ /* 0x000fec0000000000 */
[----:B------:R-:W-:Y:S01]  /*27900*/  @!P0 CALL.REL.NOINC `(.L_x_0) ;  /* 0x0000001000008944 */ /* 0x000fe20003c00000 */
[----:B------:R-:W-:Y:S05]  /*27910*/  BRA `(.L_x_1) ;  /* 0xfffdbf7000007947 */ /* 0x000fea000383ffff */
.L_x_0:
[----:B------:R-:W2:Y:S01]  /*27920*/  LDL.LU R48, [R1+0x238] ;  /* 0x0002380001307983 */ /* 0x000ea20000300800 */
[----:B------:R-:W-:-:S04]  /*27930*/  DEPBAR.LE SB0, 0x0 ;  /* 0x000080000000791a */ /* 0x000fc80000000000 */
[----:B------:R-:W3:Y:S04]  /*27940*/  LDL.LU R94, [R1+0x2b8] ;  /* 0x0002b800015e7983 */ /* 0x000ee80000300800 */
[----:B------:R-:W4:Y:S04]  /*27950*/  LDL.LU R93, [R1+0x2b4] ;  /* 0x0002b400015d7983 */ /* 0x000f280000300800 */
[----:B------:R-:W5:Y:S04]  /*27960*/  LDL.LU R69, [R1+0x2b0] ;  /* 0x0002b00001457983 */ /* 0x000f680000300800 */
[----:B------:R-:W1:Y:S04]  /*27970*/  S2R R235, SR_TID.X ;  /* 0x0000000000eb7919 */ /* 0x000e680000002100 */
[----:B------:R-:W1:Y:S01]  /*27980*/  S2R R225, SR_TID.X ;  /* 0x0000000000e17919 */ /* 0x000e620000002100 */
[----:B------:R-:W-:-:S03]  /*27990*/  ULDC UR4, c[0x0][0x178] ;  /* 0x00005e0000047ab9 */ /* 0x000fc60000000800 */
[----:B------:R-:W3:Y:S04]  /*279a0*/  LDL.LU R92, [R1+0x2ac] ;  /* 0x0002ac00015c7983 */ /* 0x000ee80000300800 */
[----:B------:R-:W3:Y:S01]  /*279b0*/  LDL.LU R71, [R1+0x2a8] ;  /* 0x0002a80001477983 */ /* 0x000ee20000300800 */
[----:B-1----:R-:W-:Y:S02]  /*279c0*/  SHF.L.U32 R235, R235, 0x2, RZ ;  /* 0x00000002ebeb7819 */ /* 0x002fe400000006ff */
[----:B------:R-:W-:Y:S01]  /*279d0*/  SHF.R.U32.HI R225, RZ, 0x5, R225 ;  /* 0x00000005ffe17819 */ /* 0x000fe200000116e1 */
[----:B------:R-:W-:Y:S01]  /*279e0*/  UIMAD UR4, UR4, 0x32, URZ ;  /* 0x00000032040478a4 */ /* 0x000fe2000f8e023f */
[----:B------:R-:W-:Y:S01]  /*279f0*/  LOP3.LUT R235, R235, 0x7c, RZ, 0xc0, !PT ;  /* 0x0000007cebeb7812 */ /* 0x000fe200078ec0ff */
[----:B------:R-:W3:Y:S01]  /*27a00*/  LDL.LU R70, [R1+0x2a4] ;  /* 0x0002a40001467983 */ /* 0x000ee20000300800 */
[----:B------:R-:W-:-:S05]  /*27a10*/  SGXT.U32 R225, R225, 0x2 ;  /* 0x00000002e1e1781a */ /* 0x000fca0000000000 */
[----:B------:R-:W-:Y:S01]  /*27a20*/  IMAD R3, R225, 0x210, R235 ;  /* 0x00000210e1037824 */ /* 0x000fe200078e02eb */
[----:B------:R-:W-:Y:S06]  /*27a30*/  BAR.SYNC 0x0 ;  /* 0x0000000000007b1d */ /* 0x000fec0000000000 */
[----:B------:R-:W-:Y:S01]  /*27a40*/  SHF.L.U32 R2, R3, 0x2, RZ ;  /* 0x0000000203027819 */ /* 0x000fe200000006ff */
[----:B------:R-:W-:Y:S04]  /*27a50*/  STS.128 [R3.X4], R228 ;  /* 0x000000e403007388 */ /* 0x000fe80000004c00 */
[----:B------:R-:W-:Y:S01]  /*27a60*/  IMAD R68, R225, -0x630, R2 ;  /* 0xfffff9d0e1447824 */ /* 0x000fe200078e0202 */
[----:B------:R-:W-:Y:S04]  /*27a70*/  STS.128 [R3.X4+0x210], R100 ;  /* 0x0002106403007388 */ /* 0x000fe80000004c00 */
[----:B------:R-:W-:Y:S04]  /*27a80*/  STS.128 [R3.X4+0x420], R64 ;  /* 0x0004204003007388 */ /* 0x000fe80000004c00 */
[----:B------:R-:W-:Y:S04]  /*27a90*/  STS.128 [R3.X4+0x630], R60 ;  /* 0x0006303c03007388 */ /* 0x000fe80000004c00 */
[----:B------:R-:W-:Y:S06]  /*27aa0*/  BAR.SYNC 0x0 ;  /* 0x0000000000007b1d */ /* 0x000fec0000000000 */
[----:B------:R-:W1:Y:S04]  /*27ab0*/  LDS.128 R76, [R68] ;  /* 0x00000000444c7984 */ /* 0x000e680000000c00 */
[----:B------:R-:W1:Y:S04]  /*27ac0*/  LDS.128 R80, [R68+0x840] ;  /* 0x0008400044507984 */ /* 0x000e680000000c00 */
[----:B------:R-:W1:Y:S04]  /*27ad0*/  LDS.128 R84, [R68+0x1080] ;  /* 0x0010800044547984 */ /* 0x000e680000000c00 */
[----:B------:R-:W1:Y:S04]  /*27ae0*/  LDS.128 R88, [R68+0x18c0] ;  /* 0x0018c00044587984 */ /* 0x000e680000000c00 */
[----:B------:R-:W-:Y:S06]  /*27af0*/  BAR.SYNC 0x0 ;  /* 0x0000000000007b1d */ /* 0x000fec0000000000 */
[----:B------:R-:W-:Y:S04]  /*27b00*/  STS.128 [R3.X4], R56 ;  /* 0x0000003803007388 */ /* 0x000fe80000004c00 */
[----:B------:R-:W-:Y:S04]  /*27b10*/  STS.128 [R3.X4+0x210], R44 ;  /* 0x0002102c03007388 */ /* 0x000fe80000004c00 */
[----:B------:R-:W-:Y:S04]  /*27b20*/  STS.128 [R3.X4+0x420], R40 ;  /* 0x0004202803007388 */ /* 0x000fe80000004c00 */
[----:B------:R-:W-:Y:S04]  /*27b30*/  STS.128 [R3.X4+0x630], R36 ;  /* 0x0006302403007388 */ /* 0x000fe80000004c00 */
[----:B------:R-:W-:Y:S06]  /*27b40*/  BAR.SYNC 0x0 ;  /* 0x0000000000007b1d */ /* 0x000fec0000000000 */
[----:B------:R-:W1:Y:S04]  /*27b50*/  LDS.128 R64, [R68] ;  /* 0x0000000044407984 */ /* 0x000e680000000c00 */
[----:B------:R-:W-:Y:S04]  /*27b60*/  LDS.128 R52, [R68+0x1080] ;  /* 0x0010800044347984 */ /* 0x000fe80000000c00 */
[----:B------:R-:W-:Y:S01]  /*27b70*/  LDS.128 R60, [R68+0x18c0] ;  /* 0x0018c000443c7984 */ /* 0x000fe20000000c00 */
[----:B--2---:R-:W-:-:S03]  /*27b80*/  LOP3.LUT R0, R48, R235, RZ, 0xfc, !PT ;  /* 0x000000eb30007212 */ /* 0x004fc600078efcff */
[----:B------:R-:W2:Y:S04]  /*27b90*/  LDS.128 R48, [R68+0x840] ;  /* 0x0008400044307984 */ /* 0x000ea80000000c00 */
[----:B------:R-:W-:Y:S06]  /*27ba0*/  BAR.SYNC 0x0 ;  /* 0x0000000000007b1d */ /* 0x000fec0000000000 */
[----:B------:R-:W-:Y:S01]  /*27bb0*/  STS.128 [R3.X4], R28 ;  /* 0x0000001c03007388 */ /* 0x000fe20000004c00 */
[----:B------:R-:W-:-:S03]  /*27bc0*/  ISETP.GE.AND P0, PT, R0, 0xb0, PT ;  /* 0x000000b00000780c */ /* 0x000fc60003f06270 */
[----:B------:R-:W-:Y:S04]  /*27bd0*/  STS.128 [R3.X4+0x210], R32 ;  /* 0x0002102003007388 */ /* 0x000fe80000004c00 */
[----:B------:R-:W-:Y:S04]  /*27be0*/  STS.128 [R3.X4+0x420], R20 ;  /* 0x0004201403007388 */ /* 0x000fe80000004c00 */
[----:B------:R-:W-:Y:S04]  /*27bf0*/  STS.128 [R3.X4+0x630], R24 ;  /* 0x0006301803007388 */ /* 0x000fe80000004c00 */
[----:B------:R-:W-:Y:S06]  /*27c00*/  BAR.SYNC 0x0 ;  /* 0x0000000000007b1d */ /* 0x000fec0000000000 */
[----:B------:R-:W1:Y:S01]  /*27c10*/  LDS.128 R40, [R68] ;  /* 0x0000000044287984 */ /* 0x000e620000000c00 */
[----:B-----5:R-:W-:-:S03]  /*27c20*/  ISETP.LT.AND P3, PT, R69, UR4, !P0 ;  /* 0x0000000445007c0c */ /* 0x020fc6000c761270 */
[----:B------:R-:W5:Y:S04]  /*27c30*/  LDS.128 R44, [R68+0x840] ;  /* 0x00084000442c7984 */ /* 0x000f680000000c00 */
[----:B------:R-:W1:Y:S04]  /*27c40*/  LDS.128 R4, [R68+0x1080] ;  /* 0x0010800044047984 */ /* 0x000e680000000c00 */
[----:B------:R-:W1:Y:S04]  /*27c50*/  LDS.128 R36, [R68+0x18c0] ;  /* 0x0018c00044247984 */ /* 0x000e680000000c00 */
[----:B------:R-:W-:Y:S06]  /*27c60*/  BAR.SYNC 0x0 ;  /* 0x0000000000007b1d */ /* 0x000fec0000000000 */
[----:B------:R2:W-:Y:S02]  /*27c70*/  STS.128 [R3.X4], R8 ;  /* 0x0000000803007388 */ /* 0x0005e40000004c00 */
[----:B--2---:R-:W-:-:S02]  /*27c80*/  IMAD R10, R69, 0xb0, R0 ;  /* 0x000000b0450a7824 */ /* 0x004fc400078e0200 */
[----:B------:R-:W2:Y:S04]  /*27c90*/  LDL.LU R69, [R1+0x2a0] ;  /* 0x0002a00001457983 */ /* 0x000ea80000300800 */
[----:B------:R-:W5:Y:S04]  /*27ca0*/  LDL.LU R59, [R1+0x29c] ;  /* 0x00029c00013b7983 */ /* 0x000f680000300800 */
[----:B------:R-:W5:Y:S04]  /*27cb0*/  LDL.LU R58, [R1+0x298] ;  /* 0x00029800013a7983 */ /* 0x000f680000300800 */
[----:B------:R-:W5:Y:S04]  /*27cc0*/  LDL.LU R57, [R1+0x294] ;  /* 0x0002940001397983 */ /* 0x000f680000300800 */
[----:B------:R1:W-:Y:S04]  /*27cd0*/  STS.128 [R3.X4+0x420], R16 ;  /* 0x0004201003007388 */ /* 0x0003e80000004c00 */
[----:B------:R-:W5:Y:S04]  /*27ce0*/  LDL.LU R56, [R1+0x290] ;  /* 0x0002900001387983 */ /* 0x000f680000300800 */
[----:B-1----:R-:W5:Y:S04]  /*27cf0*/  LDL.LU R17, [R1+0x28c] ;  /* 0x00028c0001117983 */ /* 0x002f680000300800 */
[----:B------:R-:W5:Y:S04]  /*27d00*/  LDL.LU R18, [R1+0x288] ;  /* 0x0002880001127983 */ /* 0x000f680000300800 */
[----:B------:R-:W5:Y:S04]  /*27d10*/  LDL.LU R19, [R1+0x284] ;  /* 0x0002840001137983 */ /* 0x000f680000300800 */
[----:B------:R-:W5:Y:S04]  /*27d20*/  LDL.LU R23, [R1+0x280] ;  /* 0x0002800001177983 */ /* 0x000f680000300800 */
[----:B------:R-:W5:Y:S01]  /*27d30*/  LDL R22, [R1+0x27c] ;  /* 0x00027c0001167983 */ /* 0x000f620000100800 */
[----:B---3--:R-:W-:-:S02]  /*27d40*/  ISETP.LT.AND P1, PT, R94, UR4, !P0 ;  /* 0x000000045e007c0c */ /* 0x008fc4000c721270 */
[----:B----4-:R-:W-:Y:S01]  /*27d50*/  ISETP.LT.AND P2, PT, R93, UR4, !P0 ;  /* 0x000000045d007c0c */ /* 0x010fe2000c741270 */
[----:B------:R-:W-:Y:S01]  /*27d60*/  STS.128 [R3.X4+0x210], R12 ;  /* 0x0002100c03007388 */ /* 0x000fe20000004c00 */
[----:B------:R-:W-:-:S03]  /*27d70*/  MOV R21, 0x4 ;  /* 0x0000000400157802 */ /* 0x000fc60000000f00 */
[----:B------:R-:W-:Y:S01]  /*27d80*/  STS.128 [R3.X4+0x630], R72 ;  /* 0x0006304803007388 */ /* 0x000fe20000004c00 */
[----:B------:R-:W-:Y:S01]  /*27d90*/  ISETP.LT.AND P4, PT, R92, UR4, !P0 ;  /* 0x000000045c007c0c */ /* 0x000fe2000c781270 */
[--C-:B------:R-:W-:Y:S02]  /*27da0*/  IMAD R2, R94, 0xb0, R0.reuse ;  /* 0x000000b05e027824 */ /* 0x100fe400078e0200 */
[----:B------:R-:W-:Y:S06]  /*27db0*/  BAR.SYNC 0x0 ;  /* 0x0000000000007b1d */ /* 0x000fec0000000000 */
[----:B------:R-:W1:Y:S01]  /*27dc0*/  LDS.128 R24, [R68] ;  /* 0x0000000044187984 */ /* 0x000e620000000c00 */
[----:B------:R-:W-:Y:S01]  /*27dd0*/  ISETP.LT.AND P5, PT, R71, UR4, !P0 ;  /* 0x0000000447007c0c */ /* 0x000fe2000c7a1270 */
[----:B------:R-:W-:-:S02]  /*27de0*/  IMAD R20, R93, 0xb0, R0 ;  /* 0x000000b05d147824 */ /* 0x000fc400078e0200 */
[----:B------:R-:W3:Y:S01]  /*27df0*/  LDS.128 R28, [R68+0x840] ;  /* 0x00084000441c7984 */ /* 0x000ee20000000c00 */
[----:B------:R-:W-:-:S03]  /*27e00*/  IMAD R12, R92, 0xb0, R0 ;  /* 0x000000b05c0c7824 */ /* 0x000fc600078e0200 */
[----:B------:R-:W4:Y:S01]  /*27e10*/  LDS.128 R32, [R68+0x1080] ;  /* 0x0010800044207984 */ /* 0x000f220000000c00 */
[----:B------:R-:W-:Y:S02]  /*27e20*/  IMAD R14, R71, 0xb0, R0 ;  /* 0x000000b0470e7824 */ /* 0x000fe400078e0200 */
[----:B------:R-:W-:-:S04]  /*27e30*/  IMAD.WIDE R2, R2, R21, c[0x0][0x170] ;  /* 0x00005c0002027625 */ /* 0x000fc800078e0215 */
[-C--:B------:R-:W-:Y:S01]  /*27e40*/  IMAD.WIDE R8, R20, R21.reuse, c[0x0][0x170] ;  /* 0x00005c0014087625 */ /* 0x080fe200078e0215 */
[----:B------:R1:W-:Y:S03]  /*27e50*/  @P1 STG.E.128 [R2.64], R76 ;  /* 0x0000004c02001986 */ /* 0x0003e6000c101d0a */
[-C--:B------:R-:W-:Y:S01]  /*27e60*/  IMAD.WIDE R10, R10, R21.reuse, c[0x0][0x170] ;  /* 0x00005c000a0a7625 */ /* 0x080fe200078e0215 */
[----:B------:R1:W-:Y:S03]  /*27e70*/  @P2 STG.E.128 [R8.64], R80 ;  /* 0x0000005008002986 */ /* 0x0003e6000c101d0a */
[----:B------:R-:W-:Y:S01]  /*27e80*/  IMAD.WIDE R12, R12, R21, c[0x0][0x170] ;  /* 0x00005c000c0c7625 */ /* 0x000fe200078e0215 */
[----:B------:R-:W-:-:S03]  /*27e90*/  ISETP.LT.AND P1, PT, R70, UR4, !P0 ;  /* 0x0000000446007c0c */ /* 0x000fc6000c721270 */
[----:B------:R-:W-:Y:S01]  /*27ea0*/  IMAD.WIDE R14, R14, R21, c[0x0][0x170] ;  /* 0x00005c000e0e7625 */ /* 0x000fe200078e0215 */
[----:B------:R2:W-:Y:S04]  /*27eb0*/  @P3 STG.E.128 [R10.64], R84 ;  /* 0x000000540a003986 */ /* 0x0005e8000c101d0a */
[----:B------:R2:W-:Y:S01]  /*27ec0*/  @P4 STG.E.128 [R12.64], R88 ;  /* 0x000000580c004986 */ /* 0x0005e2000c101d0a */
[----:B------:R-:W-:-:S03]  /*27ed0*/  IMAD R16, R70, 0xb0, R0 ;  /* 0x000000b046107824 */ /* 0x000fc600078e0200 */
[----:B------:R2:W-:Y:S01]  /*27ee0*/  @P5 STG.E.128 [R14.64], R64 ;  /* 0x000000400e005986 */ /* 0x0005e2000c101d0a */
[----:B-1----:R-:W-:-:S05]  /*27ef0*/  IMAD.WIDE R2, R16, R21, c[0x0][0x170] ;  /* 0x00005c0010027625 */ /* 0x002fca00078e0215 */
[----:B------:R1:W-:Y:S01]  /*27f00*/  @P1 STG.E.128 [R2.64], R48 ;  /* 0x0000003002001986 */ /* 0x0003e2000c101d0a */
[C---:B--2---:R-:W-:Y:S01]  /*27f10*/  ISETP.LT.AND P2, PT, R69.reuse, UR4, !P0 ;  /* 0x0000000445007c0c */ /* 0x044fe2000c741270 */
[--C-:B------:R-:W-:Y:S01]  /*27f20*/  IMAD R8, R69, 0xb0, R0.reuse ;  /* 0x000000b045087824 */ /* 0x100fe200078e0200 */
[C---:B-----5:R-:W-:Y:S01]  /*27f30*/  ISETP.LT.AND P3, PT, R59.reuse, UR4, !P0 ;  /* 0x000000043b007c0c */ /* 0x060fe2000c761270 */
[--C-:B------:R-:W-:Y:S01]  /*27f40*/  IMAD R10, R59, 0xb0, R0.reuse ;  /* 0x000000b03b0a7824 */ /* 0x100fe200078e0200 */
[C---:B------:R-:W-:Y:S01]  /*27f50*/  ISETP.LT.AND P4, PT, R58.reuse, UR4, !P0 ;  /* 0x000000043a007c0c */ /* 0x040fe2000c781270 */
[--C-:B------:R-:W-:Y:S01]  /*27f60*/  IMAD R12, R58, 0xb0, R0.reuse ;  /* 0x000000b03a0c7824 */ /* 0x100fe200078e0200 */
[C---:B------:R-:W-:Y:S01]  /*27f70*/  ISETP.LT.AND P5, PT, R57.reuse, UR4, !P0 ;  /* 0x0000000439007c0c */ /* 0x040fe2000c7a1270 */
[----:B------:R-:W-:Y:S02]  /*27f80*/  IMAD R14, R57, 0xb0, R0 ;  /* 0x000000b0390e7824 */ /* 0x000fe400078e0200 */
[----:B------:R-:W-:-:S04]  /*27f90*/  IMAD.WIDE R8, R8, R21, c[0x0][0x170] ;  /* 0x00005c0008087625 */ /* 0x000fc800078e0215 */
[-C--:B------:R-:W-:Y:S01]  /*27fa0*/  IMAD.WIDE R10, R10, R21.reuse, c[0x0][0x170] ;  /* 0x00005c000a0a7625 */ /* 0x080fe200078e0215 */
[----:B------:R2:W-:Y:S03]  /*27fb0*/  @P2 STG.E.128 [R8.64], R52 ;  /* 0x0000003408002986 */ /* 0x0005e6000c101d0a */
[----:B------:R-:W-:Y:S01]  /*27fc0*/  IMAD.WIDE R12, R12, R21, c[0x0][0x170] ;  /* 0x00005c000c0c7625 */ /* 0x000fe200078e0215 */
[----:B------:R-:W-:-:S03]  /*27fd0*/  ISETP.LT.AND P1, PT, R56, UR4, !P0 ;  /* 0x0000000438007c0c */ /* 0x000fc6000c721270 */
[----:B------:R-:W-:Y:S01]  /*27fe0*/  IMAD.WIDE R14, R14, R21, c[0x0][0x170] ;  /* 0x00005c000e0e7625 */ /* 0x000fe200078e0215 */
[----:B------:R5:W-:Y:S01]  /*27ff0*/  @P3 STG.E.128 [R10.64], R60 ;  /* 0x0000003c0a003986 */ /* 0x000be2000c101d0a */
[----:B------:R-:W-:-:S03]  /*28000*/  ISETP.LT.AND P2, PT, R17, UR4, !P0 ;  /* 0x0000000411007c0c */ /* 0x000fc6000c741270 */
[----:B------:R1:W-:Y:S01]  /*28010*/  @P4 STG.E.128 [R12.64], R40 ;  /* 0x000000280c004986 */ /* 0x0003e2000c101d0a */
[--C-:B------:R-:W-:Y:S01]  /*28020*/  IMAD R16, R56, 0xb0, R0.reuse ;  /* 0x000000b038107824 */ /* 0x100fe200078e0200 */
[C---:B------:R-:W-:Y:S02]  /*28030*/  ISETP.LT.AND P3, PT, R18.reuse, UR4, !P0 ;  /* 0x0000000412007c0c */ /* 0x040fe4000c761270 */
[----:B------:R2:W-:Y:S01]  /*28040*/  @P5 STG.E.128 [R14.64], R44 ;  /* 0x0000002c0e005986 */ /* 0x0005e2000c101d0a */
[--C-:B------:R-:W-:Y:S01]  /*28050*/  IMAD R17, R17, 0xb0, R0.reuse ;  /* 0x000000b011117824 */ /* 0x100fe200078e0200 */
[----:B------:R-:W-:Y:S01]  /*28060*/  ISETP.LT.AND P4, PT, R19, UR4, !P0 ;  /* 0x0000000413007c0c */ /* 0x000fe2000c781270 */
[--C-:B------:R-:W-:Y:S01]  /*28070*/  IMAD R18, R18, 0xb0, R0.reuse ;  /* 0x000000b012127824 */ /* 0x100fe200078e0200 */
[----:B------:R-:W-:Y:S01]  /*28080*/  ISETP.LT.AND P5, PT, R23, UR4, !P0 ;  /* 0x0000000417007c0c */ /* 0x000fe2000c7a1270 */
[--C-:B------:R-:W-:Y:S01]  /*28090*/  IMAD R19, R19, 0xb0, R0.reuse ;  /* 0x000000b013137824 */ /* 0x100fe200078e0200 */
[----:B------:R-:W-:Y:S01]  /*280a0*/  ISETP.LT.AND P0, PT, R22, UR4, !P0 ;  /* 0x0000000416007c0c */ /* 0x000fe2000c701270 */
[----:B------:R-:W-:-:S02]  /*280b0*/  IMAD R20, R23, 0xb0, R0 ;  /* 0x000000b017147824 */ /* 0x000fc400078e0200 */
[----:B-1----:R-:W-:-:S04]  /*280c0*/  IMAD.WIDE R2, R16, R21, c[0x0][0x170] ;  /* 0x00005c0010027625 */ /* 0x002fc800078e0215 */
[-C--:B--2---:R-:W-:Y:S01]  /*280d0*/  IMAD.WIDE R8, R17, R21.reuse, c[0x0][0x170] ;  /* 0x00005c0011087625 */ /* 0x084fe200078e0215 */
[----:B------:R1:W-:Y:S03]  /*280e0*/  @P1 STG.E.128 [R2.64], R4 ;  /* 0x0000000402001986 */ /* 0x0003e6000c101d0a */
[-C--:B-----5:R-:W-:Y:S01]  /*280f0*/  IMAD.WIDE R10, R18, R21.reuse, c[0x0][0x170] ;  /* 0x00005c00120a7625 */ /* 0x0a0fe200078e0215 */
[----:B------:R1:W-:Y:S03]  /*28100*/  @P2 STG.E.128 [R8.64], R36 ;  /* 0x0000002408002986 */ /* 0x0003e6000c101d0a */
[-C--:B------:R-:W-:Y:S01]  /*28110*/  IMAD.WIDE R12, R19, R21.reuse, c[0x0][0x170] ;  /* 0x00005c00130c7625 */ /* 0x080fe200078e0215 */
[----:B------:R1:W-:Y:S03]  /*28120*/  @P3 STG.E.128 [R10.64], R24 ;  /* 0x000000180a003986 */ /* 0x0003e6000c101d0a */
[----:B------:R-:W-:Y:S01]  /*28130*/  IMAD.WIDE R14, R20, R21, c[0x0][0x170] ;  /* 0x00005c00140e7625 */ /* 0x000fe200078e0215 */
[----:B---3--:R1:W-:Y:S04]  /*28140*/  @P4 STG.E.128 [R12.64], R28 ;  /* 0x0000001c0c004986 */ /* 0x0083e8000c101d0a */
[----:B----4-:R1:W-:Y:S01]  /*28150*/  @P5 STG.E.128 [R14.64], R32 ;  /* 0x000000200e005986 */ /* 0x0103e2000c101d0a */
[----:B------:R-:W-:Y:S05]  /*28160*/  @!P0 EXIT ;  /* 0x000000000000894d */ /* 0x000fea0003800000 */
[----:B------:R-:W2:Y:S01]  /*28170*/  LDS.128 R68, [R68+0x18c0] ;  /* 0x0018c00044447984 */ /* 0x000ea20000000c00 */
[----:B-1----:R-:W-:-:S04]  /*28180*/  IMAD R2, R22, 0xb0, R0 ;  /* 0x000000b016027824 */ /* 0x002fc800078e0200 */
[----:B------:R-:W-:-:S05]  /*28190*/  IMAD.WIDE R2, R2, R21, c[0x0][0x170] ;  /* 0x00005c0002027625 */ /* 0x000fca00078e0215 */
[----:B--2---:R-:W-:Y:S01]  /*281a0*/  STG.E.128 [R2.64], R68 ;  /* 0x0000004402007986 */ /* 0x004fe2000c101d0a */
[----:B------:R-:W-:Y:S05]  /*281b0*/  EXIT ;  /* 0x000000000000794d */ /* 0x000fea0003800000 */
.L_x_2:
[----:B------:R-:W-:-:S00]  /*281c0*/  BRA `(.L_x_2) ;  /* 0xfffffff000007947 */ /* 0x000fc0000383ffff */
[----:B------:R-:W-:-:S00]  /*281d0*/  NOP ;  /* 0x0000000000007918 */ /* 0x000fc00000000000 */
        /* <DEDUP_REMOVED lines=10> */
.L_x_3:


//--------------------- .nv.shared.triton_mm      --------------------------
	.section	.nv.shared.triton_mm,"aw",@nobits
	.align	16
